// auto-generated by cutlass_sweep.gemm — config: {"arch": "sm_100", "cluster_m": 4, "cluster_n": 4, "dtype": "tf32", "dtype_b": "tf32", "layout": "nt", "stages": 0, "tile_k": 128, "tile_m": 128, "tile_n": 128}
#include "cutlass/cutlass.h"
#include "cutlass/gemm/collective/collective_builder.hpp"
#include "cutlass/gemm/device/gemm_universal_adapter.h"
#include "cutlass/gemm/kernel/gemm_universal.hpp"
#include "cutlass/epilogue/collective/collective_builder.hpp"

using ElemA = cutlass::tfloat32_t;
using ElemB = cutlass::tfloat32_t;
using ElemCD = cutlass::tfloat32_t;
using Acc  = float;
using TileShape    = cute::Shape<cute::_128, cute::_128, cute::_128>;
using ClusterShape = cute::Shape<cute::_4, cute::_4, cute::_1>;

using CollectiveEpilogue = typename cutlass::epilogue::collective::CollectiveBuilder<
    cutlass::arch::Sm100, cutlass::arch::OpClassTensorOp,
    TileShape, ClusterShape,
    cutlass::epilogue::collective::EpilogueTileAuto,
    Acc, Acc,
    ElemCD, cutlass::layout::RowMajor, 128 / cutlass::sizeof_bits<ElemCD>::value,
    ElemCD, cutlass::layout::RowMajor, 128 / cutlass::sizeof_bits<ElemCD>::value,
    cutlass::epilogue::collective::EpilogueScheduleAuto
  >::CollectiveOp;

using CollectiveMainloop = typename cutlass::gemm::collective::CollectiveBuilder<
    cutlass::arch::Sm100, cutlass::arch::OpClassTensorOp,
    ElemA, cutlass::layout::RowMajor, 128 / cutlass::sizeof_bits<ElemA>::value,
    ElemB, cutlass::layout::ColumnMajor, 128 / cutlass::sizeof_bits<ElemB>::value,
    Acc,
    TileShape, ClusterShape,
    cutlass::gemm::collective::StageCountAutoCarveout<static_cast<int>(sizeof(typename CollectiveEpilogue::SharedStorage))>,
    cutlass::gemm::collective::KernelScheduleAuto
  >::CollectiveOp;

using GemmKernel = cutlass::gemm::kernel::GemmUniversal<
    cute::Shape<int,int,int,int>,
    CollectiveMainloop,
    CollectiveEpilogue
>;
using Gemm = cutlass::gemm::device::GemmUniversalAdapter<GemmKernel>;

// Force the device kernel symbol into the cubin without needing a host main.
auto* _anchor = &cutlass::device_kernel<GemmKernel>;


// ===== COMPILED SASS (sm_100a) =====

	.target	sm_100a

	.elftype	@"ET_EXEC"


//--------------------- .note.nv.tkinfo           --------------------------
	.section	.note.nv.tkinfo,"",@"SHT_NOTE"
	.sectionflags	@"SHF_NOTE_NV_TKINFO"
	.tkinfo
        /*0018*/ 	.word	0x00000002
        /*0030*/ 	.string	""
        /*0030*/ 	.string	"ptxas"
        /*0030*/ 	.string	"Cuda compilation tools, release 13.0, V13.0.88"
        /*0030*/ 	.string	"Build cuda_13.0.r13.0/compiler.36424714_0"
        /*0030*/ 	.string	"-arch sm_100a -m 64 "



//--------------------- .note.nv.cuinfo           --------------------------
	.section	.note.nv.cuinfo,"",@"SHT_NOTE"
	.sectionflags	@"SHF_NOTE_NV_CUINFO"
        /*0018*/ 	.short	0x0002
        /*001a*/ 	.short	0x0064
        /*001c*/ 	.short	0x0082
	.zero		2


//--------------------- .nv.info                  --------------------------
	.section	.nv.info,"",@"SHT_CUDA_INFO"
	.align	4


	//----- nvinfo : EIATTR_REGCOUNT
	.align		4
        /*0000*/ 	.byte	0x04, 0x2f
        /*0002*/ 	.short	(.L_19 - .L_18)
	.align		4
.L_18:
        /*0004*/ 	.word	index@(_ZN7cutlass13device_kernelINS_4gemm6kernel13GemmUniversalIN4cute5tupleIJiiiiEEENS1_10collective13CollectiveMmaINS1_35MainloopSm100TmaUmmaWarpSpecializedILi3ELi2ELi4ENS5_IJNS4_1CILi4EEESB_NSA_ILi1EEEEEEEENS5_IJNSA_ILi128EEESF_SF_EEENS_10tfloat32_tENS5_IJlSC_lEEESH_SI_NS4_8TiledMMAINS4_8MMA_AtomIJNS4_23SM100_MMA_TF32_2x1SM_SSISH_SH_fLi128ELi128ELNS4_4UMMA5MajorE0ELSN_0ELNSM_7ScaleInE0ELSO_0EEEEEENS4_6LayoutINS5_IJSC_SC_SC_EEENS5_IJNSA_ILi0EEEST_ST_EEEEENS5_IJNS4_10UnderscoreESW_SW_EEEEENS4_28SM100_TMA_2SM_LOAD_MULTICASTENS4_14ComposedLayoutINS4_7SwizzleILi3ELi4ELi3EEENS4_18smem_ptr_flag_bitsILi32EEENSR_INS5_IJNSA_ILi8EEENSA_ILi32EEEEEENS5_IJS16_SC_EEEEEEEvNS4_8identityESZ_S1A_vS1B_EENS_8epilogue10collective18CollectiveEpilogueINS1D_23Sm100TmaWarpSpecializedILi4ELi2ELi16ELb1ELb0EEEJNS5_IJNSA_ILi64EEESF_SF_EEENS5_IJNSR_IS1I_SC_EENSR_INS5_IJNSA_ILi16EEENSA_ILi2EEEEEENS5_IJSC_S1I_EEEEEEEESH_SI_SH_SI_NS1D_6fusion15FusionCallbacksIS1H_NS1R_17LinearCombinationISH_fSH_fLNS_15FloatRoundStyleE2EEES1J_S1Q_JEEENS4_5SM1004TMEM4LOAD26SM100_TMEM_LOAD_32dp32b16xENS4_13SM90_TMA_LOADENS10_INS11_ILi2ELi4ELi3EEES14_NSR_INS5_IJS15_S1L_EEENS5_IJS1L_SC_EEEEEEENS4_39AutoVectorizingCopyWithAssumedAlignmentILi128EEENS4_14SM90_TMA_STOREES26_S28_S28_EEEvvEEEEvNT_6ParamsE)
        /*0008*/ 	.word	0x0000004f


	//----- nvinfo : EIATTR_FRAME_SIZE
	.align		4
.L_19:
        /*000c*/ 	.byte	0x04, 0x11
        /*000e*/ 	.short	(.L_21 - .L_20)
	.align		4
.L_20:
        /*0010*/ 	.word	index@($__internal_2_$__cuda_sm10x_tcgen05_guardrail_trap_unallocated_columns_being_dealloced)
        /*0014*/ 	.word	0x00000000


	//----- nvinfo : EIATTR_FRAME_SIZE
	.align		4
.L_21:
        /*0018*/ 	.byte	0x04, 0x11
        /*001a*/ 	.short	(.L_23 - .L_22)
	.align		4
.L_22:
        /*001c*/ 	.word	index@($__internal_1_$__cuda_sm10x_tcgen05_guardrail_trap_phase_invalid_during_alloc)
        /*0020*/ 	.word	0x00000000


	//----- nvinfo : EIATTR_FRAME_SIZE
	.align		4
.L_23:
        /*0024*/ 	.byte	0x04, 0x11
        /*0026*/ 	.short	(.L_25 - .L_24)
	.align		4
.L_24:
        /*0028*/ 	.word	index@($__internal_0_$__cuda_sm10x_tcgen05_guardrail_trap_col_being_dealloced_not_returned_by_alloc)
        /*002c*/ 	.word	0x00000000


	//----- nvinfo : EIATTR_FRAME_SIZE
	.align		4
.L_25:
        /*0030*/ 	.byte	0x04, 0x11
        /*0032*/ 	.short	(.L_27 - .L_26)
	.align		4
.L_26:
        /*0034*/ 	.word	index@(_ZN7cutlass13device_kernelINS_4gemm6kernel13GemmUniversalIN4cute5tupleIJiiiiEEENS1_10collective13CollectiveMmaINS1_35MainloopSm100TmaUmmaWarpSpecializedILi3ELi2ELi4ENS5_IJNS4_1CILi4EEESB_NSA_ILi1EEEEEEEENS5_IJNSA_ILi128EEESF_SF_EEENS_10tfloat32_tENS5_IJlSC_lEEESH_SI_NS4_8TiledMMAINS4_8MMA_AtomIJNS4_23SM100_MMA_TF32_2x1SM_SSISH_SH_fLi128ELi128ELNS4_4UMMA5MajorE0ELSN_0ELNSM_7ScaleInE0ELSO_0EEEEEENS4_6LayoutINS5_IJSC_SC_SC_EEENS5_IJNSA_ILi0EEEST_ST_EEEEENS5_IJNS4_10UnderscoreESW_SW_EEEEENS4_28SM100_TMA_2SM_LOAD_MULTICASTENS4_14ComposedLayoutINS4_7SwizzleILi3ELi4ELi3EEENS4_18smem_ptr_flag_bitsILi32EEENSR_INS5_IJNSA_ILi8EEENSA_ILi32EEEEEENS5_IJS16_SC_EEEEEEEvNS4_8identityESZ_S1A_vS1B_EENS_8epilogue10collective18CollectiveEpilogueINS1D_23Sm100TmaWarpSpecializedILi4ELi2ELi16ELb1ELb0EEEJNS5_IJNSA_ILi64EEESF_SF_EEENS5_IJNSR_IS1I_SC_EENSR_INS5_IJNSA_ILi16EEENSA_ILi2EEEEEENS5_IJSC_S1I_EEEEEEEESH_SI_SH_SI_NS1D_6fusion15FusionCallbacksIS1H_NS1R_17LinearCombinationISH_fSH_fLNS_15FloatRoundStyleE2EEES1J_S1Q_JEEENS4_5SM1004TMEM4LOAD26SM100_TMEM_LOAD_32dp32b16xENS4_13SM90_TMA_LOADENS10_INS11_ILi2ELi4ELi3EEES14_NSR_INS5_IJS15_S1L_EEENS5_IJS1L_SC_EEEEEEENS4_39AutoVectorizingCopyWithAssumedAlignmentILi128EEENS4_14SM90_TMA_STOREES26_S28_S28_EEEvvEEEEvNT_6ParamsE)
        /*0038*/ 	.word	0x00000000


	//----- nvinfo : EIATTR_MIN_STACK_SIZE
	.align		4
.L_27:
        /*003c*/ 	.byte	0x04, 0x12
        /*003e*/ 	.short	(.L_29 - .L_28)
	.align		4
.L_28:
        /*0040*/ 	.word	index@(_ZN7cutlass13device_kernelINS_4gemm6kernel13GemmUniversalIN4cute5tupleIJiiiiEEENS1_10collective13CollectiveMmaINS1_35MainloopSm100TmaUmmaWarpSpecializedILi3ELi2ELi4ENS5_IJNS4_1CILi4EEESB_NSA_ILi1EEEEEEEENS5_IJNSA_ILi128EEESF_SF_EEENS_10tfloat32_tENS5_IJlSC_lEEESH_SI_NS4_8TiledMMAINS4_8MMA_AtomIJNS4_23SM100_MMA_TF32_2x1SM_SSISH_SH_fLi128ELi128ELNS4_4UMMA5MajorE0ELSN_0ELNSM_7ScaleInE0ELSO_0EEEEEENS4_6LayoutINS5_IJSC_SC_SC_EEENS5_IJNSA_ILi0EEEST_ST_EEEEENS5_IJNS4_10UnderscoreESW_SW_EEEEENS4_28SM100_TMA_2SM_LOAD_MULTICASTENS4_14ComposedLayoutINS4_7SwizzleILi3ELi4ELi3EEENS4_18smem_ptr_flag_bitsILi32EEENSR_INS5_IJNSA_ILi8EEENSA_ILi32EEEEEENS5_IJS16_SC_EEEEEEEvNS4_8identityESZ_S1A_vS1B_EENS_8epilogue10collective18CollectiveEpilogueINS1D_23Sm100TmaWarpSpecializedILi4ELi2ELi16ELb1ELb0EEEJNS5_IJNSA_ILi64EEESF_SF_EEENS5_IJNSR_IS1I_SC_EENSR_INS5_IJNSA_ILi16EEENSA_ILi2EEEEEENS5_IJSC_S1I_EEEEEEEESH_SI_SH_SI_NS1D_6fusion15FusionCallbacksIS1H_NS1R_17LinearCombinationISH_fSH_fLNS_15FloatRoundStyleE2EEES1J_S1Q_JEEENS4_5SM1004TMEM4LOAD26SM100_TMEM_LOAD_32dp32b16xENS4_13SM90_TMA_LOADENS10_INS11_ILi2ELi4ELi3EEES14_NSR_INS5_IJS15_S1L_EEENS5_IJS1L_SC_EEEEEEENS4_39AutoVectorizingCopyWithAssumedAlignmentILi128EEENS4_14SM90_TMA_STOREES26_S28_S28_EEEvvEEEEvNT_6ParamsE)
        /*0044*/ 	.word	0x00000000
.L_29:


//--------------------- .nv.compat                --------------------------
	.section	.nv.compat,"",@"SHT_CUDA_COMPAT_INFO"
	.align	4
        /*0000*/ 	.byte	0x02, 0x09, 0x01, 0x00, 0x02, 0x02, 0x02, 0x00, 0x02, 0x05, 0x05, 0x00, 0x03, 0x07, 0x01, 0x01
        /*0010*/ 	.byte	0x02, 0x03, 0x01, 0x00, 0x02, 0x06, 0x01, 0x00, 0x04, 0x0b, 0x08, 0x00, 0x09, 0x00, 0x00, 0x00
        /*0020*/ 	.byte	0x00, 0x00, 0x00, 0x00


//--------------------- .nv.info._ZN7cutlass13device_kernelINS_4gemm6kernel13GemmUniversalIN4cute5tupleIJiiiiEEENS1_10collective13CollectiveMmaINS1_35MainloopSm100TmaUmmaWarpSpecializedILi3ELi2ELi4ENS5_IJNS4_1CILi4EEESB_NSA_ILi1EEEEEEEENS5_IJNSA_ILi128EEESF_SF_EEENS_10tfloat32_tENS5_IJlSC_lEEESH_SI_NS4_8TiledMMAINS4_8MMA_AtomIJNS4_23SM100_MMA_TF32_2x1SM_SSISH_SH_fLi128ELi128ELNS4_4UMMA5MajorE0ELSN_0ELNSM_7ScaleInE0ELSO_0EEEEEENS4_6LayoutINS5_IJSC_SC_SC_EEENS5_IJNSA_ILi0EEEST_ST_EEEEENS5_IJNS4_10UnderscoreESW_SW_EEEEENS4_28SM100_TMA_2SM_LOAD_MULTICASTENS4_14ComposedLayoutINS4_7SwizzleILi3ELi4ELi3EEENS4_18smem_ptr_flag_bitsILi32EEENSR_INS5_IJNSA_ILi8EEENSA_ILi32EEEEEENS5_IJS16_SC_EEEEEEEvNS4_8identityESZ_S1A_vS1B_EENS_8epilogue10collective18CollectiveEpilogueINS1D_23Sm100TmaWarpSpecializedILi4ELi2ELi16ELb1ELb0EEEJNS5_IJNSA_ILi64EEESF_SF_EEENS5_IJNSR_IS1I_SC_EENSR_INS5_IJNSA_ILi16EEENSA_ILi2EEEEEENS5_IJSC_S1I_EEEEEEEESH_SI_SH_SI_NS1D_6fusion15FusionCallbacksIS1H_NS1R_17LinearCombinationISH_fSH_fLNS_15FloatRoundStyleE2EEES1J_S1Q_JEEENS4_5SM1004TMEM4LOAD26SM100_TMEM_LOAD_32dp32b16xENS4_13SM90_TMA_LOADENS10_INS11_ILi2ELi4ELi3EEES14_NSR_INS5_IJS15_S1L_EEENS5_IJS1L_SC_EEEEEEENS4_39AutoVectorizingCopyWithAssumedAlignmentILi128EEENS4_14SM90_TMA_STOREES26_S28_S28_EEEvvEEEEvNT_6ParamsE --------------------------
	.section	.nv.info._ZN7cutlass13device_kernelINS_4gemm6kernel13GemmUniversalIN4cute5tupleIJiiiiEEENS1_10collective13CollectiveMmaINS1_35MainloopSm100TmaUmmaWarpSpecializedILi3ELi2ELi4ENS5_IJNS4_1CILi4EEESB_NSA_ILi1EEEEEEEENS5_IJNSA_ILi128EEESF_SF_EEENS_10tfloat32_tENS5_IJlSC_lEEESH_SI_NS4_8TiledMMAINS4_8MMA_AtomIJNS4_23SM100_MMA_TF32_2x1SM_SSISH_SH_fLi128ELi128ELNS4_4UMMA5MajorE0ELSN_0ELNSM_7ScaleInE0ELSO_0EEEEEENS4_6LayoutINS5_IJSC_SC_SC_EEENS5_IJNSA_ILi0EEEST_ST_EEEEENS5_IJNS4_10UnderscoreESW_SW_EEEEENS4_28SM100_TMA_2SM_LOAD_MULTICASTENS4_14ComposedLayoutINS4_7SwizzleILi3ELi4ELi3EEENS4_18smem_ptr_flag_bitsILi32EEENSR_INS5_IJNSA_ILi8EEENSA_ILi32EEEEEENS5_IJS16_SC_EEEEEEEvNS4_8identityESZ_S1A_vS1B_EENS_8epilogue10collective18CollectiveEpilogueINS1D_23Sm100TmaWarpSpecializedILi4ELi2ELi16ELb1ELb0EEEJNS5_IJNSA_ILi64EEESF_SF_EEENS5_IJNSR_IS1I_SC_EENSR_INS5_IJNSA_ILi16EEENSA_ILi2EEEEEENS5_IJSC_S1I_EEEEEEEESH_SI_SH_SI_NS1D_6fusion15FusionCallbacksIS1H_NS1R_17LinearCombinationISH_fSH_fLNS_15FloatRoundStyleE2EEES1J_S1Q_JEEENS4_5SM1004TMEM4LOAD26SM100_TMEM_LOAD_32dp32b16xENS4_13SM90_TMA_LOADENS10_INS11_ILi2ELi4ELi3EEES14_NSR_INS5_IJS15_S1L_EEENS5_IJS1L_SC_EEEEEEENS4_39AutoVectorizingCopyWithAssumedAlignmentILi128EEENS4_14SM90_TMA_STOREES26_S28_S28_EEEvvEEEEvNT_6ParamsE,"",@"SHT_CUDA_INFO"
	.sectionflags	@""
	.align	4


	//----- nvinfo : EIATTR_CUDA_API_VERSION
	.align		4
        /*0000*/ 	.byte	0x04, 0x37
        /*0002*/ 	.short	(.L_31 - .L_30)
.L_30:
        /*0004*/ 	.word	0x00000082


	//----- nvinfo : EIATTR_KPARAM_INFO
	.align		4
.L_31:
        /*0008*/ 	.byte	0x04, 0x17
        /*000a*/ 	.short	(.L_33 - .L_32)
.L_32:
        /*000c*/ 	.word	0x00000000
        /*0010*/ 	.short	0x0000
        /*0012*/ 	.short	0x0000
        /*0014*/ 	.byte	0x00, 0xf0, 0x01, 0x20


	//----- nvinfo : EIATTR_AT_ENTRY_FRAGMENTS
	.align		4
.L_33:
        /*0018*/ 	.byte	0x04, 0x4f
        /*001a*/ 	.short	(.L_35 - .L_34)


	//   ....[0]....
.L_34:
        /*001c*/ 	.word	0x00000007


	//----- nvinfo : EIATTR_RESERVED_SMEM_USED
	.align		4
.L_35:
        /*0020*/ 	.byte	0x01, 0x41
	.zero		2


	//----- nvinfo : EIATTR_SPARSE_MMA_MASK
	.align		4
        /*0024*/ 	.byte	0x03, 0x50
        /*0026*/ 	.short	0x0000


	//----- nvinfo : EIATTR_TCGEN05_2CTA_USED
	.align		4
        /*0028*/ 	.byte	0x01, 0x52
	.zero		2


	//----- nvinfo : EIATTR_MAXREG_COUNT
	.align		4
        /*002c*/ 	.byte	0x03, 0x1b
        /*002e*/ 	.short	0x00ff


	//----- nvinfo : EIATTR_NUM_BARRIERS
	.align		4
        /*0030*/ 	.byte	0x02, 0x4c
        /*0032*/ 	.byte	0x07
	.zero		1


	//----- nvinfo : EIATTR_EXTERNS
	.align		4
        /*0034*/ 	.byte	0x04, 0x0f
        /*0036*/ 	.short	(.L_37 - .L_36)


	//   ....[0]....
	.align		4
.L_36:
        /*0038*/ 	.word	index@(__assertfail)


	//----- nvinfo : EIATTR_MERCURY_ISA_VERSION
	.align		4
.L_37:
        /*003c*/ 	.byte	0x03, 0x5f
        /*003e*/ 	.short	0x0101


	//----- nvinfo : EIATTR_INT_WARP_WIDE_INSTR_OFFSETS
	.align		4
        /*0040*/ 	.byte	0x04, 0x31
        /*0042*/ 	.short	(.L_39 - .L_38)


	//   ....[0]....
.L_38:
        /*0044*/ 	.word	0x00000df0


	//   ....[1]....
        /*0048*/ 	.word	0x00000ea0


	//   ....[2]....
        /*004c*/ 	.word	0x00005110


	//   ....[3]....
        /*0050*/ 	.word	0x00005140


	//   ....[4]....
        /*0054*/ 	.word	0x00005160


	//   ....[5]....
        /*0058*/ 	.word	0x00005cb0


	//   ....[6]....
        /*005c*/ 	.word	0x00005d60


	//   ....[7]....
        /*0060*/ 	.word	0x00005e20


	//   ....[8]....
        /*0064*/ 	.word	0x00005e90


	//   ....[9]....
        /*0068*/ 	.word	0x00005f60


	//   ....[10]....
        /*006c*/ 	.word	0x00006010


	//   ....[11]....
        /*0070*/ 	.word	0x00006080


	//   ....[12]....
        /*0074*/ 	.word	0x00006150


	//   ....[13]....
        /*0078*/ 	.word	0x000061f0


	//   ....[14]....
        /*007c*/ 	.word	0x00006290


	//   ....[15]....
        /*0080*/ 	.word	0x00006380


	//   ....[16]....
        /*0084*/ 	.word	0x00006460


	//----- nvinfo : EIATTR_COOP_GROUP_MASK_REGIDS
	.align		4
.L_39:
        /*0088*/ 	.byte	0x04, 0x29
        /*008a*/ 	.short	(.L_41 - .L_40)


	//   ....[0]....
.L_40:
        /*008c*/ 	.word	0xffffffff


	//   ....[1]....
        /*0090*/ 	.word	0xffffffff


	//   ....[2]....
        /*0094*/ 	.word	0xffffffff


	//   ....[3]....
        /*0098*/ 	.word	0xffffffff


	//   ....[4]....
        /*009c*/ 	.word	0xffffffff


	//   ....[5]....
        /*00a0*/ 	.word	0xffffffff


	//   ....[6]....
        /*00a4*/ 	.word	0xffffffff


	//   ....[7]....
        /*00a8*/ 	.word	0xffffffff


	//   ....[8]....
        /*00ac*/ 	.word	0xffffffff


	//   ....[9]....
        /*00b0*/ 	.word	0xffffffff


	//   ....[10]....
        /*00b4*/ 	.word	0xffffffff


	//   ....[11]....
        /*00b8*/ 	.word	0xffffffff


	//   ....[12]....
        /*00bc*/ 	.word	0xffffffff


	//   ....[13]....
        /*00c0*/ 	.word	0xffffffff


	//----- nvinfo : EIATTR_COOP_GROUP_INSTR_OFFSETS
	.align		4
.L_41:
        /*00c4*/ 	.byte	0x04, 0x28
        /*00c6*/ 	.short	(.L_43 - .L_42)


	//   ....[0]....
.L_42:
        /*00c8*/ 	.word	0x000000d0


	//   ....[1]....
        /*00cc*/ 	.word	0x00000540


	//   ....[2]....
        /*00d0*/ 	.word	0x00000700


	//   ....[3]....
        /*00d4*/ 	.word	0x000008a0


	//   ....[4]....
        /*00d8*/ 	.word	0x000009a0


	//   ....[5]....
        /*00dc*/ 	.word	0x00000b10


	//   ....[6]....
        /*00e0*/ 	.word	0x00000cb0


	//   ....[7]....
        /*00e4*/ 	.word	0x00000f10


	//   ....[8]....
        /*00e8*/ 	.word	0x00002ab0


	//   ....[9]....
        /*00ec*/ 	.word	0x00003920


	//   ....[10]....
        /*00f0*/ 	.word	0x00003e30


	//   ....[11]....
        /*00f4*/ 	.word	0x000040e0


	//   ....[12]....
        /*00f8*/ 	.word	0x00005000


	//   ....[13]....
        /*00fc*/ 	.word	0x00005220


	//----- nvinfo : EIATTR_VRC_CTA_INIT_COUNT
	.align		4
.L_43:
        /*0100*/ 	.byte	0x02, 0x4a
        /*0102*/ 	.byte	0x80
	.zero		1


	//----- nvinfo : EIATTR_SYSCALL_OFFSETS
	.align		4
        /*0104*/ 	.byte	0x04, 0x46
        /*0106*/ 	.short	(.L_45 - .L_44)


	//   ....[0]....
.L_44:
        /*0108*/ 	.word	0x00007040


	//   ....[1]....
        /*010c*/ 	.word	0x00007130


	//   ....[2]....
        /*0110*/ 	.word	0x00007890


	//   ....[3]....
        /*0114*/ 	.word	0x00008260


	//   ....[4]....
        /*0118*/ 	.word	0x00008c10


	//   ....[5]....
        /*011c*/ 	.word	0x000095c0


	//----- nvinfo : EIATTR_MBARRIER_INSTR_OFFSETS
	.align		4
.L_45:
        /*0120*/ 	.byte	0x04, 0x39
        /*0122*/ 	.short	(.L_47 - .L_46)


	//   ....[0]....
.L_46:
        /*0124*/ 	.word	0x00000690
        /*0128*/ 	.word	0x000000ff
        /*012c*/ 	.word	0x00000000
        /*0130*/ 	.short	0x0100
        /*0132*/ 	.byte	0x04
	.zero		1


	//   ....[1]....
        /*0134*/ 	.word	0x000006a0
        /*0138*/ 	.word	0x000000ff
        /*013c*/ 	.word	0x00000018
        /*0140*/ 	.short	0x0100
        /*0142*/ 	.byte	0x04
	.zero		1


	//   ....[2]....
        /*0144*/ 	.word	0x000006b0
        /*0148*/ 	.word	0x000000ff
        /*014c*/ 	.word	0x00000008
        /*0150*/ 	.short	0x0100
        /*0152*/ 	.byte	0x04
	.zero		1


	//   ....[3]....
        /*0154*/ 	.word	0x000006c0
        /*0158*/ 	.word	0x000000ff
        /*015c*/ 	.word	0x00000020
        /*0160*/ 	.short	0x0100
        /*0162*/ 	.byte	0x04
	.zero		1


	//   ....[4]....
        /*0164*/ 	.word	0x000006d0
        /*0168*/ 	.word	0x000000ff
        /*016c*/ 	.word	0x00000010
        /*0170*/ 	.short	0x0100
        /*0172*/ 	.byte	0x04
	.zero		1


	//   ....[5]....
        /*0174*/ 	.word	0x000006e0
        /*0178*/ 	.word	0x000000ff
        /*017c*/ 	.word	0x00000028
        /*0180*/ 	.short	0x0100
        /*0182*/ 	.byte	0x04
	.zero		1


	//   ....[6]....
        /*0184*/ 	.word	0x00000810
        /*0188*/ 	.word	0x000000ff
        /*018c*/ 	.word	0x00000030
        /*0190*/ 	.short	0x0100
        /*0192*/ 	.byte	0x04
	.zero		1


	//   ....[7]....
        /*0194*/ 	.word	0x00000820
        /*0198*/ 	.word	0x000000ff
        /*019c*/ 	.word	0x00000050
        /*01a0*/ 	.short	0x0100
        /*01a2*/ 	.byte	0x04
	.zero		1


	//   ....[8]....
        /*01a4*/ 	.word	0x00000830
        /*01a8*/ 	.word	0x000000ff
        /*01ac*/ 	.word	0x00000038
        /*01b0*/ 	.short	0x0100
        /*01b2*/ 	.byte	0x04
	.zero		1


	//   ....[9]....
        /*01b4*/ 	.word	0x00000840
        /*01b8*/ 	.word	0x000000ff
        /*01bc*/ 	.word	0x00000058
        /*01c0*/ 	.short	0x0100
        /*01c2*/ 	.byte	0x04
	.zero		1


	//   ....[10]....
        /*01c4*/ 	.word	0x00000850
        /*01c8*/ 	.word	0x000000ff
        /*01cc*/ 	.word	0x00000040
        /*01d0*/ 	.short	0x0100
        /*01d2*/ 	.byte	0x04
	.zero		1


	//   ....[11]....
        /*01d4*/ 	.word	0x00000860
        /*01d8*/ 	.word	0x000000ff
        /*01dc*/ 	.word	0x00000060
        /*01e0*/ 	.short	0x0100
        /*01e2*/ 	.byte	0x04
	.zero		1


	//   ....[12]....
        /*01e4*/ 	.word	0x00000870
        /*01e8*/ 	.word	0x000000ff
        /*01ec*/ 	.word	0x00000048
        /*01f0*/ 	.short	0x0100
        /*01f2*/ 	.byte	0x04
	.zero		1


	//   ....[13]....
        /*01f4*/ 	.word	0x00000880
        /*01f8*/ 	.word	0x000000ff
        /*01fc*/ 	.word	0x00000068
        /*0200*/ 	.short	0x0100
        /*0202*/ 	.byte	0x04
	.zero		1


	//   ....[14]....
        /*0204*/ 	.word	0x00000970
        /*0208*/ 	.word	0x000000ff
        /*020c*/ 	.word	0x00000070
        /*0210*/ 	.short	0x0100
        /*0212*/ 	.byte	0x06
	.zero		1


	//   ....[15]....
        /*0214*/ 	.word	0x00000980
        /*0218*/ 	.word	0x000000ff
        /*021c*/ 	.word	0x00000078
        /*0220*/ 	.short	0x0100
        /*0222*/ 	.byte	0x06
	.zero		1


	//   ....[16]....
        /*0224*/ 	.word	0x00000ac0
        /*0228*/ 	.word	0x000000ff
        /*022c*/ 	.word	0x00000080
        /*0230*/ 	.short	0x0100
        /*0232*/ 	.byte	0x06
	.zero		1


	//   ....[17]....
        /*0234*/ 	.word	0x00000ad0
        /*0238*/ 	.word	0x000000ff
        /*023c*/ 	.word	0x00000090
        /*0240*/ 	.short	0x0100
        /*0242*/ 	.byte	0x06
	.zero		1


	//   ....[18]....
        /*0244*/ 	.word	0x00000ae0
        /*0248*/ 	.word	0x000000ff
        /*024c*/ 	.word	0x00000088
        /*0250*/ 	.short	0x0100
        /*0252*/ 	.byte	0x06
	.zero		1


	//   ....[19]....
        /*0254*/ 	.word	0x00000af0
        /*0258*/ 	.word	0x000000ff
        /*025c*/ 	.word	0x00000098
        /*0260*/ 	.short	0x0100
        /*0262*/ 	.byte	0x06
	.zero		1


	//   ....[20]....
        /*0264*/ 	.word	0x00000c20
        /*0268*/ 	.word	0x000000ff
        /*026c*/ 	.word	0x000000a0
        /*0270*/ 	.short	0x0100
        /*0272*/ 	.byte	0x04
	.zero		1


	//   ....[21]....
        /*0274*/ 	.word	0x00000c30
        /*0278*/ 	.word	0x000000ff
        /*027c*/ 	.word	0x000000c0
        /*0280*/ 	.short	0x0100
        /*0282*/ 	.byte	0x04
	.zero		1


	//   ....[22]....
        /*0284*/ 	.word	0x00000c40
        /*0288*/ 	.word	0x000000ff
        /*028c*/ 	.word	0x000000a8
        /*0290*/ 	.short	0x0100
        /*0292*/ 	.byte	0x04
	.zero		1


	//   ....[23]....
        /*0294*/ 	.word	0x00000c50
        /*0298*/ 	.word	0x000000ff
        /*029c*/ 	.word	0x000000c8
        /*02a0*/ 	.short	0x0100
        /*02a2*/ 	.byte	0x04
	.zero		1


	//   ....[24]....
        /*02a4*/ 	.word	0x00000c60
        /*02a8*/ 	.word	0x000000ff
        /*02ac*/ 	.word	0x000000b0
        /*02b0*/ 	.short	0x0100
        /*02b2*/ 	.byte	0x04
	.zero		1


	//   ....[25]....
        /*02b4*/ 	.word	0x00000c70
        /*02b8*/ 	.word	0x000000ff
        /*02bc*/ 	.word	0x000000d0
        /*02c0*/ 	.short	0x0100
        /*02c2*/ 	.byte	0x04
	.zero		1


	//   ....[26]....
        /*02c4*/ 	.word	0x00000c80
        /*02c8*/ 	.word	0x000000ff
        /*02cc*/ 	.word	0x000000b8
        /*02d0*/ 	.short	0x0100
        /*02d2*/ 	.byte	0x04
	.zero		1


	//   ....[27]....
        /*02d4*/ 	.word	0x00000c90
        /*02d8*/ 	.word	0x000000ff
        /*02dc*/ 	.word	0x000000d8
        /*02e0*/ 	.short	0x0100
        /*02e2*/ 	.byte	0x04
	.zero		1


	//   ....[28]....
        /*02e4*/ 	.word	0x00000d90
        /*02e8*/ 	.word	0x000000ff
        /*02ec*/ 	.word	0x000000e0
        /*02f0*/ 	.short	0x0100
        /*02f2*/ 	.byte	0x04
	.zero		1


	//   ....[29]....
        /*02f4*/ 	.word	0x00000da0
        /*02f8*/ 	.word	0x000000ff
        /*02fc*/ 	.word	0x000000f0
        /*0300*/ 	.short	0x0100
        /*0302*/ 	.byte	0x04
	.zero		1


	//   ....[30]....
        /*0304*/ 	.word	0x00000db0
        /*0308*/ 	.word	0x000000ff
        /*030c*/ 	.word	0x000000e8
        /*0310*/ 	.short	0x0100
        /*0312*/ 	.byte	0x04
	.zero		1


	//   ....[31]....
        /*0314*/ 	.word	0x00000dc0
        /*0318*/ 	.word	0x000000ff
        /*031c*/ 	.word	0x000000f8
        /*0320*/ 	.short	0x0100
        /*0322*/ 	.byte	0x04
	.zero		1


	//   ....[32]....
        /*0324*/ 	.word	0x00000ed0
        /*0328*/ 	.word	0x000000ff
        /*032c*/ 	.word	0x00000100
        /*0330*/ 	.short	0x0100
        /*0332*/ 	.byte	0x06
	.zero		1


	//   ....[33]....
        /*0334*/ 	.word	0x00001da0
        /*0338*/ 	.word	0x00000000
        /*033c*/ 	.word	0x000000f0
        /*0340*/ 	.short	0x010a
        /*0342*/ 	.byte	0xff
	.zero		1


	//   ....[34]....
        /*0344*/ 	.word	0x00001dd0
        /*0348*/ 	.word	0x00000000
        /*034c*/ 	.word	0x000000e0
        /*0350*/ 	.short	0x0101
        /*0352*/ 	.byte	0xff
	.zero		1


	//   ....[35]....
        /*0354*/ 	.word	0x00001ea0
        /*0358*/ 	.word	0x000000ff
        /*035c*/ 	.word	0x00000018
        /*0360*/ 	.short	0x010a
        /*0362*/ 	.byte	0x04
	.zero		1


	//   ....[36]....
        /*0364*/ 	.word	0x00001f70
        /*0368*/ 	.word	0x000000ff
        /*036c*/ 	.word	0x00000018
        /*0370*/ 	.short	0x010a
        /*0372*/ 	.byte	0x06
	.zero		1


	//   ....[37]....
        /*0374*/ 	.word	0x000020d0
        /*0378*/ 	.word	0x000000ff
        /*037c*/ 	.word	0x00000018
        /*0380*/ 	.short	0x010a
        /*0382*/ 	.byte	0x04
	.zero		1


	//   ....[38]....
        /*0384*/ 	.word	0x000024d0
        /*0388*/ 	.word	0x000000ff
        /*038c*/ 	.word	0x00000078
        /*0390*/ 	.short	0x0101
        /*0392*/ 	.byte	0x16
	.zero		1


	//   ....[39]....
        /*0394*/ 	.word	0x000024f0
        /*0398*/ 	.word	0x000000ff
        /*039c*/ 	.word	0x00000018
        /*03a0*/ 	.short	0x010a
        /*03a2*/ 	.byte	0x04
	.zero		1


	//   ....[40]....
        /*03a4*/ 	.word	0x00002570
        /*03a8*/ 	.word	0x000000ff
        /*03ac*/ 	.word	0x00000018
        /*03b0*/ 	.short	0x010a
        /*03b2*/ 	.byte	0x06
	.zero		1


	//   ....[41]....
        /*03b4*/ 	.word	0x000026b0
        /*03b8*/ 	.word	0x000000ff
        /*03bc*/ 	.word	0x00000018
        /*03c0*/ 	.short	0x010a
        /*03c2*/ 	.byte	0x04
	.zero		1


	//   ....[42]....
        /*03c4*/ 	.word	0x00002ae0
        /*03c8*/ 	.word	0x00000003
        /*03cc*/ 	.word	0x00000080
        /*03d0*/ 	.short	0x010a
        /*03d2*/ 	.byte	0xff
	.zero		1


	//   ....[43]....
        /*03d4*/ 	.word	0x00002c30
        /*03d8*/ 	.word	0x00000000
        /*03dc*/ 	.word	0x00000000
        /*03e0*/ 	.short	0x0101
        /*03e2*/ 	.byte	0xff
	.zero		1


	//   ....[44]....
        /*03e4*/ 	.word	0x000031f0
        /*03e8*/ 	.word	0x000000ff
        /*03ec*/ 	.word	0x00000000
        /*03f0*/ 	.short	0x010a
        /*03f2*/ 	.byte	0x04
	.zero		1


	//   ....[45]....
        /*03f4*/ 	.word	0x00003280
        /*03f8*/ 	.word	0x000000ff
        /*03fc*/ 	.word	0x00000000
        /*0400*/ 	.short	0x010a
        /*0402*/ 	.byte	0x05
	.zero		1


	//   ....[46]....
        /*0404*/ 	.word	0x00003320
        /*0408*/ 	.word	0x00000000
        /*040c*/ 	.word	0x00000000
        /*0410*/ 	.short	0x010a
        /*0412*/ 	.byte	0xff
	.zero		1


	//   ....[47]....
        /*0414*/ 	.word	0x00003470
        /*0418*/ 	.word	0x00000000
        /*041c*/ 	.word	0x000000e0
        /*0420*/ 	.short	0x010a
        /*0422*/ 	.byte	0xff
	.zero		1


	//   ....[48]....
        /*0424*/ 	.word	0x000034e0
        /*0428*/ 	.word	0x00000000
        /*042c*/ 	.word	0x00000000
        /*0430*/ 	.short	0x0101
        /*0432*/ 	.byte	0xff
	.zero		1


	//   ....[49]....
        /*0434*/ 	.word	0x00003500
        /*0438*/ 	.word	0x000000ff
        /*043c*/ 	.word	0x00000090
        /*0440*/ 	.short	0x010a
        /*0442*/ 	.byte	0x04
	.zero		1


	//   ....[50]....
        /*0444*/ 	.word	0x00003620
        /*0448*/ 	.word	0x00000000
        /*044c*/ 	.word	0x00000080
        /*0450*/ 	.short	0x010a
        /*0452*/ 	.byte	0xff
	.zero		1


	//   ....[51]....
        /*0454*/ 	.word	0x00003720
        /*0458*/ 	.word	0x00000000
        /*045c*/ 	.word	0x00000000
        /*0460*/ 	.short	0x0101
        /*0462*/ 	.byte	0xff
	.zero		1


	//   ....[52]....
        /*0464*/ 	.word	0x000037b0
        /*0468*/ 	.word	0x000000ff
        /*046c*/ 	.word	0x00000090
        /*0470*/ 	.short	0x0106
        /*0472*/ 	.byte	0x04
	.zero		1


	//   ....[53]....
        /*0474*/ 	.word	0x000037d0
        /*0478*/ 	.word	0x000000ff
        /*047c*/ 	.word	0x00000090
        /*0480*/ 	.short	0x010a
        /*0482*/ 	.byte	0x04
	.zero		1


	//   ....[54]....
        /*0484*/ 	.word	0x00003860
        /*0488*/ 	.word	0x000000ff
        /*048c*/ 	.word	0x00000090
        /*0490*/ 	.short	0x0106
        /*0492*/ 	.byte	0x07
	.zero		1


	//   ....[55]....
        /*0494*/ 	.word	0x000038a0
        /*0498*/ 	.word	0x00000000
        /*049c*/ 	.word	0x00000090
        /*04a0*/ 	.short	0x010a
        /*04a2*/ 	.byte	0xff
	.zero		1


	//   ....[56]....
        /*04a4*/ 	.word	0x00003b10
        /*04a8*/ 	.word	0x000000ff
        /*04ac*/ 	.word	0x00000008
        /*04b0*/ 	.short	0x010a
        /*04b2*/ 	.byte	0x05
	.zero		1


	//   ....[57]....
        /*04b4*/ 	.word	0x00003b30
        /*04b8*/ 	.word	0x000000ff
        /*04bc*/ 	.word	0x00000008
        /*04c0*/ 	.short	0x010a
        /*04c2*/ 	.byte	0x05
	.zero		1


	//   ....[58]....
        /*04c4*/ 	.word	0x00003cd0
        /*04c8*/ 	.word	0x000000ff
        /*04cc*/ 	.word	0x00000008
        /*04d0*/ 	.short	0x010a
        /*04d2*/ 	.byte	0x05
	.zero		1


	//   ....[59]....
        /*04d4*/ 	.word	0x00003cf0
        /*04d8*/ 	.word	0x000000ff
        /*04dc*/ 	.word	0x00000008
        /*04e0*/ 	.short	0x010a
        /*04e2*/ 	.byte	0x05
	.zero		1


	//   ....[60]....
        /*04e4*/ 	.word	0x00003dc0
        /*04e8*/ 	.word	0x000000ff
        /*04ec*/ 	.word	0x00000000
        /*04f0*/ 	.short	0x0101
        /*04f2*/ 	.byte	0x04
	.zero		1


	//   ....[61]....
        /*04f4*/ 	.word	0x00004180
        /*04f8*/ 	.word	0x00000003
        /*04fc*/ 	.word	0x00000080
        /*0500*/ 	.short	0x010a
        /*0502*/ 	.byte	0xff
	.zero		1


	//   ....[62]....
        /*0504*/ 	.word	0x00004240
        /*0508*/ 	.word	0x00000003
        /*050c*/ 	.word	0x00000000
        /*0510*/ 	.short	0x0101
        /*0512*/ 	.byte	0xff
	.zero		1


	//   ....[63]....
        /*0514*/ 	.word	0x00004330
        /*0518*/ 	.word	0x000000ff
        /*051c*/ 	.word	0x00000000
        /*0520*/ 	.short	0x010a
        /*0522*/ 	.byte	0x04
	.zero		1


	//   ....[64]....
        /*0524*/ 	.word	0x00004340
        /*0528*/ 	.word	0x000000ff
        /*052c*/ 	.word	0x000000c0
        /*0530*/ 	.short	0x010a
        /*0532*/ 	.byte	0x07
	.zero		1


	//   ....[65]....
        /*0534*/ 	.word	0x00004400
        /*0538*/ 	.word	0x000000ff
        /*053c*/ 	.word	0x00000000
        /*0540*/ 	.short	0x010a
        /*0542*/ 	.byte	0x05
	.zero		1


	//   ....[66]....
        /*0544*/ 	.word	0x00004550
        /*0548*/ 	.word	0x000000ff
        /*054c*/ 	.word	0x00000000
        /*0550*/ 	.short	0x010a
        /*0552*/ 	.byte	0x07
	.zero		1


	//   ....[67]....
        /*0554*/ 	.word	0x00004cc0
        /*0558*/ 	.word	0x000000ff
        /*055c*/ 	.word	0x00000000
        /*0560*/ 	.short	0x010a
        /*0562*/ 	.byte	0x04
	.zero		1


	//   ....[68]....
        /*0564*/ 	.word	0x00004d60
        /*0568*/ 	.word	0x000000ff
        /*056c*/ 	.word	0x00000000
        /*0570*/ 	.short	0x010a
        /*0572*/ 	.byte	0x05
	.zero		1


	//   ....[69]....
        /*0574*/ 	.word	0x00004df0
        /*0578*/ 	.word	0x000000ff
        /*057c*/ 	.word	0x00000000
        /*0580*/ 	.short	0x010a
        /*0582*/ 	.byte	0x05
	.zero		1


	//   ....[70]....
        /*0584*/ 	.word	0x00004e90
        /*0588*/ 	.word	0x00000002
        /*058c*/ 	.word	0x00000000
        /*0590*/ 	.short	0x010a
        /*0592*/ 	.byte	0xff
	.zero		1


	//   ....[71]....
        /*0594*/ 	.word	0x00004ed0
        /*0598*/ 	.word	0x00000002
        /*059c*/ 	.word	0x00000000
        /*05a0*/ 	.short	0x010a
        /*05a2*/ 	.byte	0xff
	.zero		1


	//   ....[72]....
        /*05a4*/ 	.word	0x00004f50
        /*05a8*/ 	.word	0x000000ff
        /*05ac*/ 	.word	0x00000000
        /*05b0*/ 	.short	0x0101
        /*05b2*/ 	.byte	0x04
	.zero		1


	//   ....[73]....
        /*05b4*/ 	.word	0x00004f90
        /*05b8*/ 	.word	0x000000ff
        /*05bc*/ 	.word	0x00000100
        /*05c0*/ 	.short	0x010a
        /*05c2*/ 	.byte	0x3e
	.zero		1


	//   ....[74]....
        /*05c4*/ 	.word	0x00004ff0
        /*05c8*/ 	.word	0x000000ff
        /*05cc*/ 	.word	0x00000000
        /*05d0*/ 	.short	0x0101
        /*05d2*/ 	.byte	0x04
	.zero		1


	//   ....[75]....
        /*05d4*/ 	.word	0x000054b0
        /*05d8*/ 	.word	0x0000000c
        /*05dc*/ 	.word	0x00000080
        /*05e0*/ 	.short	0x010a
        /*05e2*/ 	.byte	0xff
	.zero		1


	//   ....[76]....
        /*05e4*/ 	.word	0x00005620
        /*05e8*/ 	.word	0x00000000
        /*05ec*/ 	.word	0x00000000
        /*05f0*/ 	.short	0x0101
        /*05f2*/ 	.byte	0xff
	.zero		1


	//   ....[77]....
        /*05f4*/ 	.word	0x00005ab0
        /*05f8*/ 	.word	0x000000ff
        /*05fc*/ 	.word	0x00000078
        /*0600*/ 	.short	0x010a
        /*0602*/ 	.byte	0x15
	.zero		1


	//   ....[78]....
        /*0604*/ 	.word	0x00005c30
        /*0608*/ 	.word	0x000000ff
        /*060c*/ 	.word	0x00000050
        /*0610*/ 	.short	0x010a
        /*0612*/ 	.byte	0x15
	.zero		1


	//   ....[79]....
        /*0614*/ 	.word	0x00005e40
        /*0618*/ 	.word	0x000000ff
        /*061c*/ 	.word	0x00000030
        /*0620*/ 	.short	0x010b
        /*0622*/ 	.byte	0x15
	.zero		1


	//   ....[80]....
        /*0624*/ 	.word	0x00005e50
        /*0628*/ 	.word	0x000000ff
        /*062c*/ 	.word	0x00000000
        /*0630*/ 	.short	0x0101
        /*0632*/ 	.byte	0x06
	.zero		1


	//   ....[81]....
        /*0634*/ 	.word	0x00005e60
        /*0638*/ 	.word	0x000000ff
        /*063c*/ 	.word	0x00000058
        /*0640*/ 	.short	0x010a
        /*0642*/ 	.byte	0x15
	.zero		1


	//   ....[82]....
        /*0644*/ 	.word	0x00006030
        /*0648*/ 	.word	0x000000ff
        /*064c*/ 	.word	0x00000038
        /*0650*/ 	.short	0x010b
        /*0652*/ 	.byte	0x15
	.zero		1


	//   ....[83]....
        /*0654*/ 	.word	0x00006040
        /*0658*/ 	.word	0x000000ff
        /*065c*/ 	.word	0x00000000
        /*0660*/ 	.short	0x0101
        /*0662*/ 	.byte	0x06
	.zero		1


	//   ....[84]....
        /*0664*/ 	.word	0x00006050
        /*0668*/ 	.word	0x000000ff
        /*066c*/ 	.word	0x00000060
        /*0670*/ 	.short	0x010a
        /*0672*/ 	.byte	0x15
	.zero		1


	//   ....[85]....
        /*0674*/ 	.word	0x00006210
        /*0678*/ 	.word	0x000000ff
        /*067c*/ 	.word	0x00000040
        /*0680*/ 	.short	0x010b
        /*0682*/ 	.byte	0x15
	.zero		1


	//   ....[86]....
        /*0684*/ 	.word	0x00006220
        /*0688*/ 	.word	0x000000ff
        /*068c*/ 	.word	0x00000000
        /*0690*/ 	.short	0x0101
        /*0692*/ 	.byte	0x06
	.zero		1


	//   ....[87]....
        /*0694*/ 	.word	0x00006230
        /*0698*/ 	.word	0x000000ff
        /*069c*/ 	.word	0x00000068
        /*06a0*/ 	.short	0x010a
        /*06a2*/ 	.byte	0x15
	.zero		1


	//   ....[88]....
        /*06a4*/ 	.word	0x00006480
        /*06a8*/ 	.word	0x000000ff
        /*06ac*/ 	.word	0x00000048
        /*06b0*/ 	.short	0x010b
        /*06b2*/ 	.byte	0x15
	.zero		1


	//   ....[89]....
        /*06b4*/ 	.word	0x00006490
        /*06b8*/ 	.word	0x000000ff
        /*06bc*/ 	.word	0x00000000
        /*06c0*/ 	.short	0x0101
        /*06c2*/ 	.byte	0x25
	.zero		1


	//   ....[90]....
        /*06c4*/ 	.word	0x000064d0
        /*06c8*/ 	.word	0x000000ff
        /*06cc*/ 	.word	0x00000050
        /*06d0*/ 	.short	0x010a
        /*06d2*/ 	.byte	0x15
	.zero		1


	//   ....[91]....
        /*06d4*/ 	.word	0x000064f0
        /*06d8*/ 	.word	0x000000ff
        /*06dc*/ 	.word	0x00000058
        /*06e0*/ 	.short	0x010a
        /*06e2*/ 	.byte	0x15
	.zero		1


	//   ....[92]....
        /*06e4*/ 	.word	0x00006510
        /*06e8*/ 	.word	0x000000ff
        /*06ec*/ 	.word	0x00000060
        /*06f0*/ 	.short	0x010a
        /*06f2*/ 	.byte	0x15
	.zero		1


	//   ....[93]....
        /*06f4*/ 	.word	0x00006550
        /*06f8*/ 	.word	0x00000000
        /*06fc*/ 	.word	0x00000068
        /*0700*/ 	.short	0x010a
        /*0702*/ 	.byte	0xff
	.zero		1


	//   ....[94]....
        /*0704*/ 	.word	0x000068e0
        /*0708*/ 	.word	0x00000003
        /*070c*/ 	.word	0x00000080
        /*0710*/ 	.short	0x010a
        /*0712*/ 	.byte	0xff
	.zero		1


	//   ....[95]....
        /*0714*/ 	.word	0x00006a60
        /*0718*/ 	.word	0x00000000
        /*071c*/ 	.word	0x00000000
        /*0720*/ 	.short	0x0101
        /*0722*/ 	.byte	0xff
	.zero		1


	//   ....[96]....
        /*0724*/ 	.word	0x00007560
        /*0728*/ 	.word	0x000000ff
        /*072c*/ 	.word	0x00000030
        /*0730*/ 	.short	0x010a
        /*0732*/ 	.byte	0x2b
	.zero		1


	//   ....[97]....
        /*0734*/ 	.word	0x00007590
        /*0738*/ 	.word	0x0000004a
        /*073c*/ 	.word	0x000000a0
        /*0740*/ 	.short	0x010a
        /*0742*/ 	.byte	0xff
	.zero		1


	//   ....[98]....
        /*0744*/ 	.word	0x00007680
        /*0748*/ 	.word	0x000000ff
        /*074c*/ 	.word	0x00000030
        /*0750*/ 	.short	0x010a
        /*0752*/ 	.byte	0x2b
	.zero		1


	//   ....[99]....
        /*0754*/ 	.word	0x00007770
        /*0758*/ 	.word	0x0000004a
        /*075c*/ 	.word	0x000000a0
        /*0760*/ 	.short	0x010a
        /*0762*/ 	.byte	0xff
	.zero		1


	//   ....[100]....
        /*0764*/ 	.word	0x00007f80
        /*0768*/ 	.word	0x00000000
        /*076c*/ 	.word	0x00000000
        /*0770*/ 	.short	0x0101
        /*0772*/ 	.byte	0xff
	.zero		1


	//   ....[101]....
        /*0774*/ 	.word	0x00007fa0
        /*0778*/ 	.word	0x00000002
        /*077c*/ 	.word	0x00000030
        /*0780*/ 	.short	0x010a
        /*0782*/ 	.byte	0xff
	.zero		1


	//   ....[102]....
        /*0784*/ 	.word	0x00008080
        /*0788*/ 	.word	0x00000002
        /*078c*/ 	.word	0x00000030
        /*0790*/ 	.short	0x010a
        /*0792*/ 	.byte	0xff
	.zero		1


	//   ....[103]....
        /*0794*/ 	.word	0x00008940
        /*0798*/ 	.word	0x00000015
        /*079c*/ 	.word	0x00000000
        /*07a0*/ 	.short	0x0101
        /*07a2*/ 	.byte	0xff
	.zero		1


	//   ....[104]....
        /*07a4*/ 	.word	0x00008960
        /*07a8*/ 	.word	0x00000000
        /*07ac*/ 	.word	0x00000030
        /*07b0*/ 	.short	0x010a
        /*07b2*/ 	.byte	0xff
	.zero		1


	//   ....[105]....
        /*07b4*/ 	.word	0x00008a30
        /*07b8*/ 	.word	0x00000000
        /*07bc*/ 	.word	0x00000030
        /*07c0*/ 	.short	0x010a
        /*07c2*/ 	.byte	0xff
	.zero		1


	//   ....[106]....
        /*07c4*/ 	.word	0x000092f0
        /*07c8*/ 	.word	0x00000015
        /*07cc*/ 	.word	0x00000000
        /*07d0*/ 	.short	0x0101
        /*07d2*/ 	.byte	0xff
	.zero		1


	//   ....[107]....
        /*07d4*/ 	.word	0x00009310
        /*07d8*/ 	.word	0x00000000
        /*07dc*/ 	.word	0x00000030
        /*07e0*/ 	.short	0x010a
        /*07e2*/ 	.byte	0xff
	.zero		1


	//   ....[108]....
        /*07e4*/ 	.word	0x000093e0
        /*07e8*/ 	.word	0x00000000
        /*07ec*/ 	.word	0x00000030
        /*07f0*/ 	.short	0x010a
        /*07f2*/ 	.byte	0xff
	.zero		1


	//   ....[109]....
        /*07f4*/ 	.word	0x000096f0
        /*07f8*/ 	.word	0x0000004a
        /*07fc*/ 	.word	0x00000000
        /*0800*/ 	.short	0x0101
        /*0802*/ 	.byte	0xff
	.zero		1


	//   ....[110]....
        /*0804*/ 	.word	0x00009cf0
        /*0808*/ 	.word	0x00000000
        /*080c*/ 	.word	0x00000000
        /*0810*/ 	.short	0x0101
        /*0812*/ 	.byte	0xff
	.zero		1


	//   ....[111]....
        /*0814*/ 	.word	0x00009fb0
        /*0818*/ 	.word	0x000000ff
        /*081c*/ 	.word	0x00000000
        /*0820*/ 	.short	0x0101
        /*0822*/ 	.byte	0x06
	.zero		1


	//   ....[112]....
        /*0824*/ 	.word	0x00009fd0
        /*0828*/ 	.word	0x00000000
        /*082c*/ 	.word	0x000000f0
        /*0830*/ 	.short	0x010a
        /*0832*/ 	.byte	0xff
	.zero		1


	//   ....[113]....
        /*0834*/ 	.word	0x0000a030
        /*0838*/ 	.word	0x00000000
        /*083c*/ 	.word	0x00000018
        /*0840*/ 	.short	0x010a
        /*0842*/ 	.byte	0xff
	.zero		1


	//   ....[114]....
        /*0844*/ 	.word	0x0000a090
        /*0848*/ 	.word	0x00000000
        /*084c*/ 	.word	0x00000018
        /*0850*/ 	.short	0x010a
        /*0852*/ 	.byte	0xff
	.zero		1


	//   ....[115]....
        /*0854*/ 	.word	0x0000a0e0
        /*0858*/ 	.word	0x00000003
        /*085c*/ 	.word	0x00000080
        /*0860*/ 	.short	0x010a
        /*0862*/ 	.byte	0xff
	.zero		1


	//   ....[116]....
        /*0864*/ 	.word	0x0000a140
        /*0868*/ 	.word	0x00000000
        /*086c*/ 	.word	0x00000000
        /*0870*/ 	.short	0x010a
        /*0872*/ 	.byte	0xff
	.zero		1


	//   ....[117]....
        /*0874*/ 	.word	0x0000a1a0
        /*0878*/ 	.word	0x00000000
        /*087c*/ 	.word	0x00000000
        /*0880*/ 	.short	0x010a
        /*0882*/ 	.byte	0xff
	.zero		1


	//   ....[118]....
        /*0884*/ 	.word	0x0000a1f0
        /*0888*/ 	.word	0x00000000
        /*088c*/ 	.word	0x000000e0
        /*0890*/ 	.short	0x010a
        /*0892*/ 	.byte	0xff
	.zero		1


	//   ....[119]....
        /*0894*/ 	.word	0x0000a250
        /*0898*/ 	.word	0x00000000
        /*089c*/ 	.word	0x00000090
        /*08a0*/ 	.short	0x010a
        /*08a2*/ 	.byte	0xff
	.zero		1


	//   ....[120]....
        /*08a4*/ 	.word	0x0000a2a0
        /*08a8*/ 	.word	0x00000000
        /*08ac*/ 	.word	0x00000080
        /*08b0*/ 	.short	0x010a
        /*08b2*/ 	.byte	0xff
	.zero		1


	//   ....[121]....
        /*08b4*/ 	.word	0x0000a300
        /*08b8*/ 	.word	0x00000000
        /*08bc*/ 	.word	0x00000090
        /*08c0*/ 	.short	0x010a
        /*08c2*/ 	.byte	0xff
	.zero		1


	//   ....[122]....
        /*08c4*/ 	.word	0x0000a360
        /*08c8*/ 	.word	0x00000007
        /*08cc*/ 	.word	0x00000008
        /*08d0*/ 	.short	0x010a
        /*08d2*/ 	.byte	0xff
	.zero		1


	//   ....[123]....
        /*08d4*/ 	.word	0x0000a450
        /*08d8*/ 	.word	0x00000005
        /*08dc*/ 	.word	0x00000008
        /*08e0*/ 	.short	0x010a
        /*08e2*/ 	.byte	0xff
	.zero		1


	//   ....[124]....
        /*08e4*/ 	.word	0x0000a4a0
        /*08e8*/ 	.word	0x00000003
        /*08ec*/ 	.word	0x00000080
        /*08f0*/ 	.short	0x010a
        /*08f2*/ 	.byte	0xff
	.zero		1


	//   ....[125]....
        /*08f4*/ 	.word	0x0000a510
        /*08f8*/ 	.word	0x00000003
        /*08fc*/ 	.word	0x000000c0
        /*0900*/ 	.short	0x010a
        /*0902*/ 	.byte	0xff
	.zero		1


	//   ....[126]....
        /*0904*/ 	.word	0x0000a570
        /*0908*/ 	.word	0x00000003
        /*090c*/ 	.word	0x00000000
        /*0910*/ 	.short	0x010a
        /*0912*/ 	.byte	0xff
	.zero		1


	//   ....[127]....
        /*0914*/ 	.word	0x0000a5d0
        /*0918*/ 	.word	0x00000002
        /*091c*/ 	.word	0x00000000
        /*0920*/ 	.short	0x010a
        /*0922*/ 	.byte	0xff
	.zero		1


	//   ....[128]....
        /*0924*/ 	.word	0x0000a630
        /*0928*/ 	.word	0x00000002
        /*092c*/ 	.word	0x00000000
        /*0930*/ 	.short	0x010a
        /*0932*/ 	.byte	0xff
	.zero		1


	//   ....[129]....
        /*0934*/ 	.word	0x0000a690
        /*0938*/ 	.word	0x00000002
        /*093c*/ 	.word	0x00000000
        /*0940*/ 	.short	0x010a
        /*0942*/ 	.byte	0xff
	.zero		1


	//   ....[130]....
        /*0944*/ 	.word	0x0000a6f0
        /*0948*/ 	.word	0x00000002
        /*094c*/ 	.word	0x00000100
        /*0950*/ 	.short	0x010a
        /*0952*/ 	.byte	0xff
	.zero		1


	//   ....[131]....
        /*0954*/ 	.word	0x0000a740
        /*0958*/ 	.word	0x0000000c
        /*095c*/ 	.word	0x00000080
        /*0960*/ 	.short	0x010a
        /*0962*/ 	.byte	0xff
	.zero		1


	//   ....[132]....
        /*0964*/ 	.word	0x0000a7a0
        /*0968*/ 	.word	0x00000000
        /*096c*/ 	.word	0x00000078
        /*0970*/ 	.short	0x010a
        /*0972*/ 	.byte	0xff
	.zero		1


	//   ....[133]....
        /*0974*/ 	.word	0x0000a800
        /*0978*/ 	.word	0x00000000
        /*097c*/ 	.word	0x00000050
        /*0980*/ 	.short	0x010a
        /*0982*/ 	.byte	0xff
	.zero		1


	//   ....[134]....
        /*0984*/ 	.word	0x0000a860
        /*0988*/ 	.word	0x00000000
        /*098c*/ 	.word	0x00000058
        /*0990*/ 	.short	0x010a
        /*0992*/ 	.byte	0xff
	.zero		1


	//   ....[135]....
        /*0994*/ 	.word	0x0000a8c0
        /*0998*/ 	.word	0x00000000
        /*099c*/ 	.word	0x00000060
        /*09a0*/ 	.short	0x010a
        /*09a2*/ 	.byte	0xff
	.zero		1


	//   ....[136]....
        /*09a4*/ 	.word	0x0000a920
        /*09a8*/ 	.word	0x00000000
        /*09ac*/ 	.word	0x00000068
        /*09b0*/ 	.short	0x010a
        /*09b2*/ 	.byte	0xff
	.zero		1


	//   ....[137]....
        /*09b4*/ 	.word	0x0000a980
        /*09b8*/ 	.word	0x00000000
        /*09bc*/ 	.word	0x00000050
        /*09c0*/ 	.short	0x010a
        /*09c2*/ 	.byte	0xff
	.zero		1


	//   ....[138]....
        /*09c4*/ 	.word	0x0000a9e0
        /*09c8*/ 	.word	0x00000000
        /*09cc*/ 	.word	0x00000058
        /*09d0*/ 	.short	0x010a
        /*09d2*/ 	.byte	0xff
	.zero		1


	//   ....[139]....
        /*09d4*/ 	.word	0x0000aa40
        /*09d8*/ 	.word	0x00000000
        /*09dc*/ 	.word	0x00000060
        /*09e0*/ 	.short	0x010a
        /*09e2*/ 	.byte	0xff
	.zero		1


	//   ....[140]....
        /*09e4*/ 	.word	0x0000aa90
        /*09e8*/ 	.word	0x00000003
        /*09ec*/ 	.word	0x00000080
        /*09f0*/ 	.short	0x010a
        /*09f2*/ 	.byte	0xff
	.zero		1


	//   ....[141]....
        /*09f4*/ 	.word	0x0000aaf0
        /*09f8*/ 	.word	0x00000002
        /*09fc*/ 	.word	0x00000030
        /*0a00*/ 	.short	0x010a
        /*0a02*/ 	.byte	0xff
	.zero		1


	//   ....[142]....
        /*0a04*/ 	.word	0x0000ab40
        /*0a08*/ 	.word	0x0000004a
        /*0a0c*/ 	.word	0x000000a0
        /*0a10*/ 	.short	0x010a
        /*0a12*/ 	.byte	0xff
	.zero		1


	//   ....[143]....
        /*0a14*/ 	.word	0x0000ab90
        /*0a18*/ 	.word	0x00000002
        /*0a1c*/ 	.word	0x00000030
        /*0a20*/ 	.short	0x010a
        /*0a22*/ 	.byte	0xff
	.zero		1


	//   ....[144]....
        /*0a24*/ 	.word	0x0000abe0
        /*0a28*/ 	.word	0x00000000
        /*0a2c*/ 	.word	0x00000030
        /*0a30*/ 	.short	0x010a
        /*0a32*/ 	.byte	0xff
	.zero		1


	//   ....[145]....
        /*0a34*/ 	.word	0x0000ac30
        /*0a38*/ 	.word	0x00000000
        /*0a3c*/ 	.word	0x00000030
        /*0a40*/ 	.short	0x010a
        /*0a42*/ 	.byte	0xff
	.zero		1


	//----- nvinfo : EIATTR_NUM_MBARRIERS
	.align		4
.L_47:
        /*0a44*/ 	.byte	0x03, 0x38
        /*0a46*/ 	.short	0x0021


	//----- nvinfo : EIATTR_EXIT_INSTR_OFFSETS
	.align		4
        /*0a48*/ 	.byte	0x04, 0x1c
        /*0a4a*/ 	.short	(.L_49 - .L_48)


	//   ....[0]....
.L_48:
        /*0a4c*/ 	.word	0x00003350


	//   ....[1]....
        /*0a50*/ 	.word	0x00003870


	//   ....[2]....
        /*0a54*/ 	.word	0x000038d0


	//   ....[3]....
        /*0a58*/ 	.word	0x00005230


	//   ....[4]....
        /*0a5c*/ 	.word	0x00006580


	//   ....[5]....
        /*0a60*/ 	.word	0x000065c0


	//   ....[6]....
        /*0a64*/ 	.word	0x00009ea0


	//   ....[7]....
        /*0a68*/ 	.word	0x00009f10


	//   ....[8]....
        /*0a6c*/ 	.word	0x00009f40


	//   ....[9]....
        /*0a70*/ 	.word	0x00009fc0


	//----- nvinfo : EIATTR_MAX_THREADS
	.align		4
.L_49:
        /*0a74*/ 	.byte	0x04, 0x05
        /*0a76*/ 	.short	(.L_51 - .L_50)
.L_50:
        /*0a78*/ 	.word	0x00000100
        /*0a7c*/ 	.word	0x00000001
        /*0a80*/ 	.word	0x00000001


	//----- nvinfo : EIATTR_CRS_STACK_SIZE
	.align		4
.L_51:
        /*0a84*/ 	.byte	0x04, 0x1e
        /*0a86*/ 	.short	(.L_53 - .L_52)
.L_52:
        /*0a88*/ 	.word	0x00000000


	//----- nvinfo : EIATTR_CBANK_PARAM_SIZE
	.align		4
.L_53:
        /*0a8c*/ 	.byte	0x03, 0x19
        /*0a8e*/ 	.short	0x0800


	//----- nvinfo : EIATTR_PARAM_CBANK
	.align		4
        /*0a90*/ 	.byte	0x04, 0x0a
        /*0a92*/ 	.short	(.L_55 - .L_54)
	.align		4
.L_54:
        /*0a94*/ 	.word	index@(.nv.constant0._ZN7cutlass13device_kernelINS_4gemm6kernel13GemmUniversalIN4cute5tupleIJiiiiEEENS1_10collective13CollectiveMmaINS1_35MainloopSm100TmaUmmaWarpSpecializedILi3ELi2ELi4ENS5_IJNS4_1CILi4EEESB_NSA_ILi1EEEEEEEENS5_IJNSA_ILi128EEESF_SF_EEENS_10tfloat32_tENS5_IJlSC_lEEESH_SI_NS4_8TiledMMAINS4_8MMA_AtomIJNS4_23SM100_MMA_TF32_2x1SM_SSISH_SH_fLi128ELi128ELNS4_4UMMA5MajorE0ELSN_0ELNSM_7ScaleInE0ELSO_0EEEEEENS4_6LayoutINS5_IJSC_SC_SC_EEENS5_IJNSA_ILi0EEEST_ST_EEEEENS5_IJNS4_10UnderscoreESW_SW_EEEEENS4_28SM100_TMA_2SM_LOAD_MULTICASTENS4_14ComposedLayoutINS4_7SwizzleILi3ELi4ELi3EEENS4_18smem_ptr_flag_bitsILi32EEENSR_INS5_IJNSA_ILi8EEENSA_ILi32EEEEEENS5_IJS16_SC_EEEEEEEvNS4_8identityESZ_S1A_vS1B_EENS_8epilogue10collective18CollectiveEpilogueINS1D_23Sm100TmaWarpSpecializedILi4ELi2ELi16ELb1ELb0EEEJNS5_IJNSA_ILi64EEESF_SF_EEENS5_IJNSR_IS1I_SC_EENSR_INS5_IJNSA_ILi16EEENSA_ILi2EEEEEENS5_IJSC_S1I_EEEEEEEESH_SI_SH_SI_NS1D_6fusion15FusionCallbacksIS1H_NS1R_17LinearCombinationISH_fSH_fLNS_15FloatRoundStyleE2EEES1J_S1Q_JEEENS4_5SM1004TMEM4LOAD26SM100_TMEM_LOAD_32dp32b16xENS4_13SM90_TMA_LOADENS10_INS11_ILi2ELi4ELi3EEES14_NSR_INS5_IJS15_S1L_EEENS5_IJS1L_SC_EEEEEEENS4_39AutoVectorizingCopyWithAssumedAlignmentILi128EEENS4_14SM90_TMA_STOREES26_S28_S28_EEEvvEEEEvNT_6ParamsE)
        /*0a98*/ 	.short	0x0380
        /*0a9a*/ 	.short	0x0800


	//----- nvinfo : EIATTR_SW_WAR
	.align		4
.L_55:
        /*0a9c*/ 	.byte	0x04, 0x36
        /*0a9e*/ 	.short	(.L_57 - .L_56)
.L_56:
        /*0aa0*/ 	.word	0x00000008
.L_57:


//--------------------- .nv.callgraph             --------------------------
	.section	.nv.callgraph,"",@"SHT_CUDA_CALLGRAPH"
	.align	4
	.sectionentsize	8
	.align		4
        /*0000*/ 	.word	0x00000000
	.align		4
        /*0004*/ 	.word	0xffffffff
	.align		4
        /*0008*/ 	.word	index@(_ZN7cutlass13device_kernelINS_4gemm6kernel13GemmUniversalIN4cute5tupleIJiiiiEEENS1_10collective13CollectiveMmaINS1_35MainloopSm100TmaUmmaWarpSpecializedILi3ELi2ELi4ENS5_IJNS4_1CILi4EEESB_NSA_ILi1EEEEEEEENS5_IJNSA_ILi128EEESF_SF_EEENS_10tfloat32_tENS5_IJlSC_lEEESH_SI_NS4_8TiledMMAINS4_8MMA_AtomIJNS4_23SM100_MMA_TF32_2x1SM_SSISH_SH_fLi128ELi128ELNS4_4UMMA5MajorE0ELSN_0ELNSM_7ScaleInE0ELSO_0EEEEEENS4_6LayoutINS5_IJSC_SC_SC_EEENS5_IJNSA_ILi0EEEST_ST_EEEEENS5_IJNS4_10UnderscoreESW_SW_EEEEENS4_28SM100_TMA_2SM_LOAD_MULTICASTENS4_14ComposedLayoutINS4_7SwizzleILi3ELi4ELi3EEENS4_18smem_ptr_flag_bitsILi32EEENSR_INS5_IJNSA_ILi8EEENSA_ILi32EEEEEENS5_IJS16_SC_EEEEEEEvNS4_8identityESZ_S1A_vS1B_EENS_8epilogue10collective18CollectiveEpilogueINS1D_23Sm100TmaWarpSpecializedILi4ELi2ELi16ELb1ELb0EEEJNS5_IJNSA_ILi64EEESF_SF_EEENS5_IJNSR_IS1I_SC_EENSR_INS5_IJNSA_ILi16EEENSA_ILi2EEEEEENS5_IJSC_S1I_EEEEEEEESH_SI_SH_SI_NS1D_6fusion15FusionCallbacksIS1H_NS1R_17LinearCombinationISH_fSH_fLNS_15FloatRoundStyleE2EEES1J_S1Q_JEEENS4_5SM1004TMEM4LOAD26SM100_TMEM_LOAD_32dp32b16xENS4_13SM90_TMA_LOADENS10_INS11_ILi2ELi4ELi3EEES14_NSR_INS5_IJS15_S1L_EEENS5_IJS1L_SC_EEEEEEENS4_39AutoVectorizingCopyWithAssumedAlignmentILi128EEENS4_14SM90_TMA_STOREES26_S28_S28_EEEvvEEEEvNT_6ParamsE)
	.align		4
        /*000c*/ 	.word	index@(__assertfail)
	.align		4
        /*0010*/ 	.word	0x00000000
	.align		4
        /*0014*/ 	.word	0xfffffffe
	.align		4
        /*0018*/ 	.word	0x00000000
	.align		4
        /*001c*/ 	.word	0xfffffffd
	.align		4
        /*0020*/ 	.word	0x00000000
	.align		4
        /*0024*/ 	.word	0xfffffffc


//--------------------- .nv.constant4             --------------------------
	.section	.nv.constant4,"a",@progbits
	.align	8
	.align		8
.nv.constant4:
        /*0000*/ 	.dword	__assertfail
	.align		8
        /*0008*/ 	.dword	__unnamed_1
	.align		8
        /*0010*/ 	.dword	__unnamed_2
	.align		8
        /*0018*/ 	.dword	_ZN40_INTERNAL_a4400270_4_k_cu_2826fe26_353874cuda3std3__45__cpo5beginE
	.align		8
        /*0020*/ 	.dword	_ZN40_INTERNAL_a4400270_4_k_cu_2826fe26_353874cuda3std3__45__cpo3endE
	.align		8
        /*0028*/ 	.dword	_ZN40_INTERNAL_a4400270_4_k_cu_2826fe26_353874cuda3std3__45__cpo6cbeginE
	.align		8
        /*0030*/ 	.dword	_ZN40_INTERNAL_a4400270_4_k_cu_2826fe26_353874cuda3std3__45__cpo4cendE
	.align		8
        /*0038*/ 	.dword	_ZN40_INTERNAL_a4400270_4_k_cu_2826fe26_353874cuda3std3__442_GLOBAL__N__a4400270_4_k_cu_2826fe26_353876ignoreE
	.align		8
        /*0040*/ 	.dword	_ZN40_INTERNAL_a4400270_4_k_cu_2826fe26_353874cuda3std3__419piecewise_constructE
	.align		8
        /*0048*/ 	.dword	_ZN40_INTERNAL_a4400270_4_k_cu_2826fe26_353874cuda3std3__48in_placeE
	.align		8
        /*0050*/ 	.dword	_ZN40_INTERNAL_a4400270_4_k_cu_2826fe26_353874cuda3std6ranges3__45__cpo4swapE
	.align		8
        /*0058*/ 	.dword	_ZN40_INTERNAL_a4400270_4_k_cu_2826fe26_353874cuda3std6ranges3__45__cpo9iter_moveE
	.align		8
        /*0060*/ 	.dword	_ZN40_INTERNAL_a4400270_4_k_cu_2826fe26_353874cute7productE
	.align		8
        /*0068*/ 	.dword	_ZN40_INTERNAL_a4400270_4_k_cu_2826fe26_353874cute1_E
	.align		8
        /*0070*/ 	.dword	$str$25
	.align		8
        /*0078*/ 	.dword	$str$26
	.align		8
        /*0080*/ 	.dword	$str$27
	.align		8
        /*0088*/ 	.dword	$str$28


//--------------------- .text._ZN7cutlass13device_kernelINS_4gemm6kernel13GemmUniversalIN4cute5tupleIJiiiiEEENS1_10collective13CollectiveMmaINS1_35MainloopSm100TmaUmmaWarpSpecializedILi3ELi2ELi4ENS5_IJNS4_1CILi4EEESB_NSA_ILi1EEEEEEEENS5_IJNSA_ILi128EEESF_SF_EEENS_10tfloat32_tENS5_IJlSC_lEEESH_SI_NS4_8TiledMMAINS4_8MMA_AtomIJNS4_23SM100_MMA_TF32_2x1SM_SSISH_SH_fLi128ELi128ELNS4_4UMMA5MajorE0ELSN_0ELNSM_7ScaleInE0ELSO_0EEEEEENS4_6LayoutINS5_IJSC_SC_SC_EEENS5_IJNSA_ILi0EEEST_ST_EEEEENS5_IJNS4_10UnderscoreESW_SW_EEEEENS4_28SM100_TMA_2SM_LOAD_MULTICASTENS4_14ComposedLayoutINS4_7SwizzleILi3ELi4ELi3EEENS4_18smem_ptr_flag_bitsILi32EEENSR_INS5_IJNSA_ILi8EEENSA_ILi32EEEEEENS5_IJS16_SC_EEEEEEEvNS4_8identityESZ_S1A_vS1B_EENS_8epilogue10collective18CollectiveEpilogueINS1D_23Sm100TmaWarpSpecializedILi4ELi2ELi16ELb1ELb0EEEJNS5_IJNSA_ILi64EEESF_SF_EEENS5_IJNSR_IS1I_SC_EENSR_INS5_IJNSA_ILi16EEENSA_ILi2EEEEEENS5_IJSC_S1I_EEEEEEEESH_SI_SH_SI_NS1D_6fusion15FusionCallbacksIS1H_NS1R_17LinearCombinationISH_fSH_fLNS_15FloatRoundStyleE2EEES1J_S1Q_JEEENS4_5SM1004TMEM4LOAD26SM100_TMEM_LOAD_32dp32b16xENS4_13SM90_TMA_LOADENS10_INS11_ILi2ELi4ELi3EEES14_NSR_INS5_IJS15_S1L_EEENS5_IJS1L_SC_EEEEEEENS4_39AutoVectorizingCopyWithAssumedAlignmentILi128EEENS4_14SM90_TMA_STOREES26_S28_S28_EEEvvEEEEvNT_6ParamsE --------------------------
	.section	.text._ZN7cutlass13device_kernelINS_4gemm6kernel13GemmUniversalIN4cute5tupleIJiiiiEEENS1_10collective13CollectiveMmaINS1_35MainloopSm100TmaUmmaWarpSpecializedILi3ELi2ELi4ENS5_IJNS4_1CILi4EEESB_NSA_ILi1EEEEEEEENS5_IJNSA_ILi128EEESF_SF_EEENS_10tfloat32_tENS5_IJlSC_lEEESH_SI_NS4_8TiledMMAINS4_8MMA_AtomIJNS4_23SM100_MMA_TF32_2x1SM_SSISH_SH_fLi128ELi128ELNS4_4UMMA5MajorE0ELSN_0ELNSM_7ScaleInE0ELSO_0EEEEEENS4_6LayoutINS5_IJSC_SC_SC_EEENS5_IJNSA_ILi0EEEST_ST_EEEEENS5_IJNS4_10UnderscoreESW_SW_EEEEENS4_28SM100_TMA_2SM_LOAD_MULTICASTENS4_14ComposedLayoutINS4_7SwizzleILi3ELi4ELi3EEENS4_18smem_ptr_flag_bitsILi32EEENSR_INS5_IJNSA_ILi8EEENSA_ILi32EEEEEENS5_IJS16_SC_EEEEEEEvNS4_8identityESZ_S1A_vS1B_EENS_8epilogue10collective18CollectiveEpilogueINS1D_23Sm100TmaWarpSpecializedILi4ELi2ELi16ELb1ELb0EEEJNS5_IJNSA_ILi64EEESF_SF_EEENS5_IJNSR_IS1I_SC_EENSR_INS5_IJNSA_ILi16EEENSA_ILi2EEEEEENS5_IJSC_S1I_EEEEEEEESH_SI_SH_SI_NS1D_6fusion15FusionCallbacksIS1H_NS1R_17LinearCombinationISH_fSH_fLNS_15FloatRoundStyleE2EEES1J_S1Q_JEEENS4_5SM1004TMEM4LOAD26SM100_TMEM_LOAD_32dp32b16xENS4_13SM90_TMA_LOADENS10_INS11_ILi2ELi4ELi3EEES14_NSR_INS5_IJS15_S1L_EEENS5_IJS1L_SC_EEEEEEENS4_39AutoVectorizingCopyWithAssumedAlignmentILi128EEENS4_14SM90_TMA_STOREES26_S28_S28_EEEvvEEEEvNT_6ParamsE,"ax",@progbits
	.align	128
.text._ZN7cutlass13device_kernelINS_4gemm6kernel13GemmUniversalIN4cute5tupleIJiiiiEEENS1_10collective13CollectiveMmaINS1_35MainloopSm100TmaUmmaWarpSpecializedILi3ELi2ELi4ENS5_IJNS4_1CILi4EEESB_NSA_ILi1EEEEEEEENS5_IJNSA_ILi128EEESF_SF_EEENS_10tfloat32_tENS5_IJlSC_lEEESH_SI_NS4_8TiledMMAINS4_8MMA_AtomIJNS4_23SM100_MMA_TF32_2x1SM_SSISH_SH_fLi128ELi128ELNS4_4UMMA5MajorE0ELSN_0ELNSM_7ScaleInE0ELSO_0EEEEEENS4_6LayoutINS5_IJSC_SC_SC_EEENS5_IJNSA_ILi0EEEST_ST_EEEEENS5_IJNS4_10UnderscoreESW_SW_EEEEENS4_28SM100_TMA_2SM_LOAD_MULTICASTENS4_14ComposedLayoutINS4_7SwizzleILi3ELi4ELi3EEENS4_18smem_ptr_flag_bitsILi32EEENSR_INS5_IJNSA_ILi8EEENSA_ILi32EEEEEENS5_IJS16_SC_EEEEEEEvNS4_8identityESZ_S1A_vS1B_EENS_8epilogue10collective18CollectiveEpilogueINS1D_23Sm100TmaWarpSpecializedILi4ELi2ELi16ELb1ELb0EEEJNS5_IJNSA_ILi64EEESF_SF_EEENS5_IJNSR_IS1I_SC_EENSR_INS5_IJNSA_ILi16EEENSA_ILi2EEEEEENS5_IJSC_S1I_EEEEEEEESH_SI_SH_SI_NS1D_6fusion15FusionCallbacksIS1H_NS1R_17LinearCombinationISH_fSH_fLNS_15FloatRoundStyleE2EEES1J_S1Q_JEEENS4_5SM1004TMEM4LOAD26SM100_TMEM_LOAD_32dp32b16xENS4_13SM90_TMA_LOADENS10_INS11_ILi2ELi4ELi3EEES14_NSR_INS5_IJS15_S1L_EEENS5_IJS1L_SC_EEEEEEENS4_39AutoVectorizingCopyWithAssumedAlignmentILi128EEENS4_14SM90_TMA_STOREES26_S28_S28_EEEvvEEEEvNT_6ParamsE:
        .type           _ZN7cutlass13device_kernelINS_4gemm6kernel13GemmUniversalIN4cute5tupleIJiiiiEEENS1_10collective13CollectiveMmaINS1_35MainloopSm100TmaUmmaWarpSpecializedILi3ELi2ELi4ENS5_IJNS4_1CILi4EEESB_NSA_ILi1EEEEEEEENS5_IJNSA_ILi128EEESF_SF_EEENS_10tfloat32_tENS5_IJlSC_lEEESH_SI_NS4_8TiledMMAINS4_8MMA_AtomIJNS4_23SM100_MMA_TF32_2x1SM_SSISH_SH_fLi128ELi128ELNS4_4UMMA5MajorE0ELSN_0ELNSM_7ScaleInE0ELSO_0EEEEEENS4_6LayoutINS5_IJSC_SC_SC_EEENS5_IJNSA_ILi0EEEST_ST_EEEEENS5_IJNS4_10UnderscoreESW_SW_EEEEENS4_28SM100_TMA_2SM_LOAD_MULTICASTENS4_14ComposedLayoutINS4_7SwizzleILi3ELi4ELi3EEENS4_18smem_ptr_flag_bitsILi32EEENSR_INS5_IJNSA_ILi8EEENSA_ILi32EEEEEENS5_IJS16_SC_EEEEEEEvNS4_8identityESZ_S1A_vS1B_EENS_8epilogue10collective18CollectiveEpilogueINS1D_23Sm100TmaWarpSpecializedILi4ELi2ELi16ELb1ELb0EEEJNS5_IJNSA_ILi64EEESF_SF_EEENS5_IJNSR_IS1I_SC_EENSR_INS5_IJNSA_ILi16EEENSA_ILi2EEEEEENS5_IJSC_S1I_EEEEEEEESH_SI_SH_SI_NS1D_6fusion15FusionCallbacksIS1H_NS1R_17LinearCombinationISH_fSH_fLNS_15FloatRoundStyleE2EEES1J_S1Q_JEEENS4_5SM1004TMEM4LOAD26SM100_TMEM_LOAD_32dp32b16xENS4_13SM90_TMA_LOADENS10_INS11_ILi2ELi4ELi3EEES14_NSR_INS5_IJS15_S1L_EEENS5_IJS1L_SC_EEEEEEENS4_39AutoVectorizingCopyWithAssumedAlignmentILi128EEENS4_14SM90_TMA_STOREES26_S28_S28_EEEvvEEEEvNT_6ParamsE,@function
        .size           _ZN7cutlass13device_kernelINS_4gemm6kernel13GemmUniversalIN4cute5tupleIJiiiiEEENS1_10collective13CollectiveMmaINS1_35MainloopSm100TmaUmmaWarpSpecializedILi3ELi2ELi4ENS5_IJNS4_1CILi4EEESB_NSA_ILi1EEEEEEEENS5_IJNSA_ILi128EEESF_SF_EEENS_10tfloat32_tENS5_IJlSC_lEEESH_SI_NS4_8TiledMMAINS4_8MMA_AtomIJNS4_23SM100_MMA_TF32_2x1SM_SSISH_SH_fLi128ELi128ELNS4_4UMMA5MajorE0ELSN_0ELNSM_7ScaleInE0ELSO_0EEEEEENS4_6LayoutINS5_IJSC_SC_SC_EEENS5_IJNSA_ILi0EEEST_ST_EEEEENS5_IJNS4_10UnderscoreESW_SW_EEEEENS4_28SM100_TMA_2SM_LOAD_MULTICASTENS4_14ComposedLayoutINS4_7SwizzleILi3ELi4ELi3EEENS4_18smem_ptr_flag_bitsILi32EEENSR_INS5_IJNSA_ILi8EEENSA_ILi32EEEEEENS5_IJS16_SC_EEEEEEEvNS4_8identityESZ_S1A_vS1B_EENS_8epilogue10collective18CollectiveEpilogueINS1D_23Sm100TmaWarpSpecializedILi4ELi2ELi16ELb1ELb0EEEJNS5_IJNSA_ILi64EEESF_SF_EEENS5_IJNSR_IS1I_SC_EENSR_INS5_IJNSA_ILi16EEENSA_ILi2EEEEEENS5_IJSC_S1I_EEEEEEEESH_SI_SH_SI_NS1D_6fusion15FusionCallbacksIS1H_NS1R_17LinearCombinationISH_fSH_fLNS_15FloatRoundStyleE2EEES1J_S1Q_JEEENS4_5SM1004TMEM4LOAD26SM100_TMEM_LOAD_32dp32b16xENS4_13SM90_TMA_LOADENS10_INS11_ILi2ELi4ELi3EEES14_NSR_INS5_IJS15_S1L_EEENS5_IJS1L_SC_EEEEEEENS4_39AutoVectorizingCopyWithAssumedAlignmentILi128EEENS4_14SM90_TMA_STOREES26_S28_S28_EEEvvEEEEvNT_6ParamsE,(.L_x_198 - _ZN7cutlass13device_kernelINS_4gemm6kernel13GemmUniversalIN4cute5tupleIJiiiiEEENS1_10collective13CollectiveMmaINS1_35MainloopSm100TmaUmmaWarpSpecializedILi3ELi2ELi4ENS5_IJNS4_1CILi4EEESB_NSA_ILi1EEEEEEEENS5_IJNSA_ILi128EEESF_SF_EEENS_10tfloat32_tENS5_IJlSC_lEEESH_SI_NS4_8TiledMMAINS4_8MMA_AtomIJNS4_23SM100_MMA_TF32_2x1SM_SSISH_SH_fLi128ELi128ELNS4_4UMMA5MajorE0ELSN_0ELNSM_7ScaleInE0ELSO_0EEEEEENS4_6LayoutINS5_IJSC_SC_SC_EEENS5_IJNSA_ILi0EEEST_ST_EEEEENS5_IJNS4_10UnderscoreESW_SW_EEEEENS4_28SM100_TMA_2SM_LOAD_MULTICASTENS4_14ComposedLayoutINS4_7SwizzleILi3ELi4ELi3EEENS4_18smem_ptr_flag_bitsILi32EEENSR_INS5_IJNSA_ILi8EEENSA_ILi32EEEEEENS5_IJS16_SC_EEEEEEEvNS4_8identityESZ_S1A_vS1B_EENS_8epilogue10collective18CollectiveEpilogueINS1D_23Sm100TmaWarpSpecializedILi4ELi2ELi16ELb1ELb0EEEJNS5_IJNSA_ILi64EEESF_SF_EEENS5_IJNSR_IS1I_SC_EENSR_INS5_IJNSA_ILi16EEENSA_ILi2EEEEEENS5_IJSC_S1I_EEEEEEEESH_SI_SH_SI_NS1D_6fusion15FusionCallbacksIS1H_NS1R_17LinearCombinationISH_fSH_fLNS_15FloatRoundStyleE2EEES1J_S1Q_JEEENS4_5SM1004TMEM4LOAD26SM100_TMEM_LOAD_32dp32b16xENS4_13SM90_TMA_LOADENS10_INS11_ILi2ELi4ELi3EEES14_NSR_INS5_IJS15_S1L_EEENS5_IJS1L_SC_EEEEEEENS4_39AutoVectorizingCopyWithAssumedAlignmentILi128EEENS4_14SM90_TMA_STOREES26_S28_S28_EEEvvEEEEvNT_6ParamsE)
        .other          _ZN7cutlass13device_kernelINS_4gemm6kernel13GemmUniversalIN4cute5tupleIJiiiiEEENS1_10collective13CollectiveMmaINS1_35MainloopSm100TmaUmmaWarpSpecializedILi3ELi2ELi4ENS5_IJNS4_1CILi4EEESB_NSA_ILi1EEEEEEEENS5_IJNSA_ILi128EEESF_SF_EEENS_10tfloat32_tENS5_IJlSC_lEEESH_SI_NS4_8TiledMMAINS4_8MMA_AtomIJNS4_23SM100_MMA_TF32_2x1SM_SSISH_SH_fLi128ELi128ELNS4_4UMMA5MajorE0ELSN_0ELNSM_7ScaleInE0ELSO_0EEEEEENS4_6LayoutINS5_IJSC_SC_SC_EEENS5_IJNSA_ILi0EEEST_ST_EEEEENS5_IJNS4_10UnderscoreESW_SW_EEEEENS4_28SM100_TMA_2SM_LOAD_MULTICASTENS4_14ComposedLayoutINS4_7SwizzleILi3ELi4ELi3EEENS4_18smem_ptr_flag_bitsILi32EEENSR_INS5_IJNSA_ILi8EEENSA_ILi32EEEEEENS5_IJS16_SC_EEEEEEEvNS4_8identityESZ_S1A_vS1B_EENS_8epilogue10collective18CollectiveEpilogueINS1D_23Sm100TmaWarpSpecializedILi4ELi2ELi16ELb1ELb0EEEJNS5_IJNSA_ILi64EEESF_SF_EEENS5_IJNSR_IS1I_SC_EENSR_INS5_IJNSA_ILi16EEENSA_ILi2EEEEEENS5_IJSC_S1I_EEEEEEEESH_SI_SH_SI_NS1D_6fusion15FusionCallbacksIS1H_NS1R_17LinearCombinationISH_fSH_fLNS_15FloatRoundStyleE2EEES1J_S1Q_JEEENS4_5SM1004TMEM4LOAD26SM100_TMEM_LOAD_32dp32b16xENS4_13SM90_TMA_LOADENS10_INS11_ILi2ELi4ELi3EEES14_NSR_INS5_IJS15_S1L_EEENS5_IJS1L_SC_EEEEEEENS4_39AutoVectorizingCopyWithAssumedAlignmentILi128EEENS4_14SM90_TMA_STOREES26_S28_S28_EEEvvEEEEvNT_6ParamsE,@"STO_CUDA_ENTRY STV_DEFAULT"
_ZN7cutlass13device_kernelINS_4gemm6kernel13GemmUniversalIN4cute5tupleIJiiiiEEENS1_10collective13CollectiveMmaINS1_35MainloopSm100TmaUmmaWarpSpecializedILi3ELi2ELi4ENS5_IJNS4_1CILi4EEESB_NSA_ILi1EEEEEEEENS5_IJNSA_ILi128EEESF_SF_EEENS_10tfloat32_tENS5_IJlSC_lEEESH_SI_NS4_8TiledMMAINS4_8MMA_AtomIJNS4_23SM100_MMA_TF32_2x1SM_SSISH_SH_fLi128ELi128ELNS4_4UMMA5MajorE0ELSN_0ELNSM_7ScaleInE0ELSO_0EEEEEENS4_6LayoutINS5_IJSC_SC_SC_EEENS5_IJNSA_ILi0EEEST_ST_EEEEENS5_IJNS4_10UnderscoreESW_SW_EEEEENS4_28SM100_TMA_2SM_LOAD_MULTICASTENS4_14ComposedLayoutINS4_7SwizzleILi3ELi4ELi3EEENS4_18smem_ptr_flag_bitsILi32EEENSR_INS5_IJNSA_ILi8EEENSA_ILi32EEEEEENS5_IJS16_SC_EEEEEEEvNS4_8identityESZ_S1A_vS1B_EENS_8epilogue10collective18CollectiveEpilogueINS1D_23Sm100TmaWarpSpecializedILi4ELi2ELi16ELb1ELb0EEEJNS5_IJNSA_ILi64EEESF_SF_EEENS5_IJNSR_IS1I_SC_EENSR_INS5_IJNSA_ILi16EEENSA_ILi2EEEEEENS5_IJSC_S1I_EEEEEEEESH_SI_SH_SI_NS1D_6fusion15FusionCallbacksIS1H_NS1R_17LinearCombinationISH_fSH_fLNS_15FloatRoundStyleE2EEES1J_S1Q_JEEENS4_5SM1004TMEM4LOAD26SM100_TMEM_LOAD_32dp32b16xENS4_13SM90_TMA_LOADENS10_INS11_ILi2ELi4ELi3EEES14_NSR_INS5_IJS15_S1L_EEENS5_IJS1L_SC_EEEEEEENS4_39AutoVectorizingCopyWithAssumedAlignmentILi128EEENS4_14SM90_TMA_STOREES26_S28_S28_EEEvvEEEEvNT_6ParamsE:
[----:B------:R-:W1:Y:S01]  /*0000*/  LDC R1, c[0x0][0x37c] ;  /* 0x0000df00ff017b82 */ /* 0x000e620000000800 */
[----:B------:R-:W2:Y:S01]  /*0010*/  S2R R71, SR_TID.X ;  /* 0x0000000000477919 */ /* 0x000ea20000002100 */
[----:B------:R-:W3:Y:S06]  /*0020*/  LDCU.64 UR8, c[0x0][0x890] ;  /* 0x00011200ff0877ac */ /* 0x000eec0008000a00 */
[----:B------:R-:W4:Y:S01]  /*0030*/  S2UR UR4, SR_CgaCtaId ;  /* 0x00000000000479c3 */ /* 0x000f220000008800 */
[----:B------:R-:W-:Y:S02]  /*0040*/  PRMT R56, RZ, 0x7610, R56 ;  /* 0x00007610ff387816 */ /* 0x000fe40000000038 */
[----:B------:R-:W-:-:S02]  /*0050*/  ELECT P0, URZ, PT ;  /* 0x0000000000ff782f */ /* 0x000fc40003800000 */
[----:B---3--:R-:W-:-:S04]  /*0060*/  ISETP.NE.U32.AND P1, PT, RZ, UR8, PT ;  /* 0x00000008ff007c0c */ /* 0x008fc8000bf25070 */
[----:B------:R-:W-:Y:S01]  /*0070*/  ISETP.NE.AND.EX P2, PT, RZ, UR9, PT, P1 ;  /* 0x00000009ff007c0c */ /* 0x000fe2000bf45310 */
[----:B----4-:R-:W-:Y:S01]  /*0080*/  IMAD.U32 R60, RZ, RZ, UR4 ;  /* 0x00000004ff3c7e24 */ /* 0x010fe2000f8e00ff */
[----:B------:R-:W-:Y:S02]  /*0090*/  ULOP3.LUT UR5, UR4, 0x1, URZ, 0xc0, !UPT ;  /* 0x0000000104057892 */ /* 0x000fe4000f8ec0ff */
[----:B------:R-:W-:Y:S01]  /*00a0*/  ULOP3.LUT UR4, UR4, 0x1, URZ, 0x3c, !UPT ;  /* 0x0000000104047892 */ /* 0x000fe2000f8e3cff */
[----:B--2---:R-:W-:-:S03]  /*00b0*/  SHF.R.U32.HI R57, RZ, 0x5, R71 ;  /* 0x00000005ff397819 */ /* 0x004fc60000011647 */
[----:B------:R-:W-:Y:S02]  /*00c0*/  IMAD.U32 R2, RZ, RZ, UR5 ;  /* 0x00000005ff027e24 */ /* 0x000fe4000f8e00ff */
[----:B------:R-:W2:Y:S02]  /*00d0*/  SHFL.IDX PT, R0, R57, RZ, 0x1f ;  /* 0x00001fff39007589 */ /* 0x000ea400000e0000 */
[----:B--2---:R-:W-:Y:S01]  /*00e0*/  R2UR UR22, R0 ;  /* 0x00000000001672ca */ /* 0x004fe200000e0000 */
[----:B------:R-:W-:Y:S01]  /*00f0*/  IMAD.U32 R0, RZ, RZ, UR4 ;  /* 0x00000004ff007e24 */ /* 0x000fe2000f8e00ff */
[----:B-1----:R-:W-:-:S13]  /*0100*/  @P2 BRA `(.L_x_0) ;  /* 0x0000000000302947 */ /* 0x002fda0003800000 */
[----:B------:R-:W1:Y:S02]  /*0110*/  LDCU.64 UR4, c[0x0][0x888] ;  /* 0x00011100ff0477ac */ /* 0x000e640008000a00 */
[----:B-1----:R-:W-:-:S04]  /*0120*/  UISETP.NE.U32.AND UP0, UPT, UR4, URZ, UPT ;  /* 0x000000ff0400728c */ /* 0x002fc8000bf05070 */
[----:B------:R-:W-:-:S09]  /*0130*/  UISETP.NE.AND.EX UP0, UPT, UR5, URZ, UPT, UP0 ;  /* 0x000000ff0500728c */ /* 0x000fd2000bf05300 */
[----:B------:R-:W-:Y:S05]  /*0140*/  BRA.U !UP0, `(.L_x_1) ;  /* 0x0000000108147547 */ /* 0x000fea000b800000 */
[----:B------:R-:W1:Y:S01]  /*0150*/  LDC.64 R26, c[0x0][0x888] ;  /* 0x00022200ff1a7b82 */ /* 0x000e620000000a00 */
[----:B------:R-:W1:Y:S02]  /*0160*/  LDCU.64 UR4, c[0x0][0x358] ;  /* 0x00006b00ff0477ac */ /* 0x000e640008000a00 */
[----:B-1----:R1:W5:Y:S01]  /*0170*/  LDG.E R26, desc[UR4][R26.64] ;  /* 0x000000041a1a7981 */ /* 0x002362000c1e1900 */
[----:B------:R-:W-:Y:S01]  /*0180*/  HFMA2 R56, -RZ, RZ, 0, 5.9604644775390625e-08 ;  /* 0x00000001ff387431 */ /* 0x000fe200000001ff */
[----:B------:R-:W-:Y:S05]  /*0190*/  BRA `(.L_x_0) ;  /* 0x00000000000c7947 */ /* 0x000fea0003800000 */
.L_x_1:
[----:B------:R-:W1:Y:S01]  /*01a0*/  LDCU UR4, c[0x0][0x880] ;  /* 0x00011000ff0477ac */ /* 0x000e620008000800 */
[----:B------:R-:W-:Y:S01]  /*01b0*/  HFMA2 R56, -RZ, RZ, 0, 5.9604644775390625e-08 ;  /* 0x00000001ff387431 */ /* 0x000fe200000001ff */
[----:B-1----:R-:W-:-:S07]  /*01c0*/  MOV R26, UR4 ;  /* 0x00000004001a7c02 */ /* 0x002fce0008000f00 */
.L_x_0:
[----:B------:R-:W2:Y:S02]  /*01d0*/  LDCU.64 UR4, c[0x0][0x8b0] ;  /* 0x00011600ff0477ac */ /* 0x000ea40008000a00 */
[----:B--2---:R-:W-:-:S04]  /*01e0*/  UISETP.NE.U32.AND UP0, UPT, UR4, URZ, UPT ;  /* 0x000000ff0400728c */ /* 0x004fc8000bf05070 */
[----:B------:R-:W-:-:S09]  /*01f0*/  UISETP.NE.AND.EX UP0, UPT, UR5, URZ, UPT, UP0 ;  /* 0x000000ff0500728c */ /* 0x000fd2000bf05300 */
[----:B------:R-:W-:Y:S05]  /*0200*/  BRA.U UP0, `(.L_x_2) ;  /* 0x0000000100287547 */ /* 0x000fea000b800000 */
[----:B------:R-:W2:Y:S02]  /*0210*/  LDCU.64 UR4, c[0x0][0x8a8] ;  /* 0x00011500ff0477ac */ /* 0x000ea40008000a00 */
[----:B--2---:R-:W-:-:S04]  /*0220*/  UISETP.NE.U32.AND UP0, UPT, UR4, URZ, UPT ;  /* 0x000000ff0400728c */ /* 0x004fc8000bf05070 */
[----:B------:R-:W-:-:S09]  /*0230*/  UISETP.NE.AND.EX UP0, UPT, UR5, URZ, UPT, UP0 ;  /* 0x000000ff0500728c */ /* 0x000fd2000bf05300 */
[----:B------:R-:W-:Y:S05]  /*0240*/  BRA.U !UP0, `(.L_x_3) ;  /* 0x0000000108107547 */ /* 0x000fea000b800000 */
[----:B------:R-:W2:Y:S01]  /*0250*/  LDC.64 R24, c[0x0][0x8a8] ;  /* 0x00022a00ff187b82 */ /* 0x000ea20000000a00 */
[----:B------:R-:W2:Y:S02]  /*0260*/  LDCU.64 UR4, c[0x0][0x358] ;  /* 0x00006b00ff0477ac */ /* 0x000ea40008000a00 */
[----:B--2---:R2:W5:Y:S01]  /*0270*/  LDG.E R24, desc[UR4][R24.64] ;  /* 0x0000000418187981 */ /* 0x004562000c1e1900 */
[----:B------:R-:W-:Y:S05]  /*0280*/  BRA `(.L_x_2) ;  /* 0x0000000000087947 */ /* 0x000fea0003800000 */
.L_x_3:
[----:B------:R-:W2:Y:S02]  /*0290*/  LDCU UR4, c[0x0][0x8a0] ;  /* 0x00011400ff0477ac */ /* 0x000ea40008000800 */
[----:B--2---:R-:W-:Y:S02]  /*02a0*/  MOV R24, UR4 ;  /* 0x0000000400187c02 */ /* 0x004fe40008000f00 */
.L_x_2:
[----:B------:R-:W-:Y:S01]  /*02b0*/  IMAD.U32 R3, RZ, RZ, UR22 ;  /* 0x00000016ff037e24 */ /* 0x000fe2000f8e00ff */
[----:B------:R-:W-:Y:S04]  /*02c0*/  BSSY.RECONVERGENT B0, `(.L_x_4) ;  /* 0x000000c000007945 */ /* 0x000fe80003800200 */
[C---:B------:R-:W-:Y:S02]  /*02d0*/  ISETP.NE.OR P3, PT, R3.reuse, 0x1, !P0 ;  /* 0x000000010300780c */ /* 0x040fe40004765670 */
[----:B------:R-:W-:-:S11]  /*02e0*/  ISETP.NE.OR P2, PT, R3, 0x3, !P0 ;  /* 0x000000030300780c */ /* 0x000fd60004745670 */
[----:B------:R-:W-:Y:S05]  /*02f0*/  @P3 BRA `(.L_x_5) ;  /* 0x0000000000203947 */ /* 0x000fea0003800000 */
[----:B------:R-:W3:Y:S02]  /*0300*/  LDCU.64 UR4, c[0x0][0x348] ;  /* 0x00006900ff0477ac */ /* 0x000ee40008000a00 */
[----:B---3--:R-:W-:Y:S02]  /*0310*/  UIADD3 UR6, UP1, UPT, UR4, 0x80, URZ ;  /* 0x0000008004067890 */ /* 0x008fe4000ff3e0ff */
[----:B------:R-:W-:Y:S02]  /*0320*/  UIADD3 UR4, UP0, UPT, UR4, 0x180, URZ ;  /* 0x0000018004047890 */ /* 0x000fe4000ff1e0ff */
[----:B------:R-:W-:Y:S02]  /*0330*/  UIADD3.X UR7, UPT, UPT, URZ, UR5, URZ, UP1, !UPT ;  /* 0x00000005ff077290 */ /* 0x000fe40008ffe4ff */
[----:B------:R-:W-:-:S07]  /*0340*/  UIADD3.X UR5, UPT, UPT, URZ, UR5, URZ, UP0, !UPT ;  /* 0x00000005ff057290 */ /* 0x000fce00087fe4ff */
[----:B------:R3:W-:Y:S02]  /*0350*/  UTMACCTL.PF [UR6] ;  /* 0x00000000060079b9 */ /* 0x0007e40008040000 */
[----:B------:R3:W-:Y:S02]  /*0360*/  UTMACCTL.PF [UR4] ;  /* 0x00000000040079b9 */ /* 0x0007e40008040000 */
[----:B---3--:R-:W-:Y:S01]  /*0370*/  NOP ;  /* 0x0000000000007918 */ /* 0x008fe20000000000 */
.L_x_5:
[----:B------:R-:W-:Y:S05]  /*0380*/  BSYNC.RECONVERGENT B0 ;  /* 0x0000000000007941 */ /* 0x000fea0003800200 */
.L_x_4:
[----:B------:R-:W-:Y:S04]  /*0390*/  BSSY.RECONVERGENT B0, `(.L_x_6) ;  /* 0x000000a000007945 */ /* 0x000fe80003800200 */
        /* <DEDUP_REMOVED lines=9> */
.L_x_7:
[----:B------:R-:W-:Y:S05]  /*0430*/  BSYNC.RECONVERGENT B0 ;  /* 0x0000000000007941 */ /* 0x000fea0003800200 */
.L_x_6:
[----:B------:R-:W3:Y:S01]  /*0440*/  LDCU.64 UR4, c[0x0][0x888] ;  /* 0x00011100ff0477ac */ /* 0x000ee20008000a00 */
[----:B------:R-:W-:Y:S01]  /*0450*/  ISETP.NE.AND.EX P1, PT, RZ, UR9, PT, P1 ;  /* 0x00000009ff007c0c */ /* 0x000fe2000bf25310 */
[----:B------:R-:W-:Y:S01]  /*0460*/  UPLOP3.LUT UP3, UPT, UPT, UPT, UPT, 0x80, 0x8 ;  /* 0x000000000008789c */ /* 0x000fe20003f6f070 */
[----:B---3--:R-:W-:-:S04]  /*0470*/  ISETP.NE.U32.AND P2, PT, RZ, UR4, PT ;  /* 0x00000004ff007c0c */ /* 0x008fc8000bf45070 */
[----:B------:R-:W-:-:S13]  /*0480*/  ISETP.NE.AND.EX P2, PT, RZ, UR5, PT, P2 ;  /* 0x00000005ff007c0c */ /* 0x000fda000bf45320 */
[----:B------:R-:W-:Y:S05]  /*0490*/  @P2 BRA P1, `(.L_x_8) ;  /* 0x0000000000282947 */ /* 0x000fea0000800000 */
[----:B------:R-:W-:Y:S01]  /*04a0*/  UISETP.NE.U32.AND UP0, UPT, UR8, URZ, UPT ;  /* 0x000000ff0800728c */ /* 0x000fe2000bf05070 */
[----:B-----5:R-:W-:Y:S01]  /*04b0*/  FSETP.NEU.AND P1, PT, R26, RZ, PT ;  /* 0x000000ff1a00720b */ /* 0x020fe20003f2d000 */
[----:B------:R-:W-:Y:S02]  /*04c0*/  UISETP.NE.U32.AND UP2, UPT, UR4, URZ, UPT ;  /* 0x000000ff0400728c */ /* 0x000fe4000bf45070 */
[----:B------:R-:W-:Y:S02]  /*04d0*/  UISETP.NE.AND.EX UP1, UPT, UR9, URZ, UPT, UP0 ;  /* 0x000000ff0900728c */ /* 0x000fe4000bf25300 */
[----:B------:R-:W-:-:S04]  /*04e0*/  UISETP.NE.AND.EX UP0, UPT, UR5, URZ, UPT, UP2 ;  /* 0x000000ff0500728c */ /* 0x000fc8000bf05320 */
[----:B------:R-:W-:-:S04]  /*04f0*/  USEL UR4, URZ, 0xffffffff, UP0 ;  /* 0xffffffffff047887 */ /* 0x000fc80008000000 */
[----:B------:R-:W-:Y:S01]  /*0500*/  VOTEU.ANY UP0, P1 ;  /* 0x0000000000ff7886 */ /* 0x000fe20000800100 */
[----:B------:R-:W-:-:S04]  /*0510*/  @!UP1 USEL UR4, URZ, 0xffffffff, UP0 ;  /* 0xffffffffff049887 */ /* 0x000fc80008000000 */
[----:B------:R-:W-:-:S04]  /*0520*/  ULOP3.LUT UR4, UR4, 0x1, URZ, 0xc0, !UPT ;  /* 0x0000000104047892 */ /* 0x000fc8000f8ec0ff */
[----:B------:R-:W-:-:S11]  /*0530*/  UISETP.NE.U32.AND UP3, UPT, UR4, 0x1, UPT ;  /* 0x000000010400788c */ /* 0x000fd6000bf65070 */
.L_x_8:
[----:B------:R-:W3:Y:S01]  /*0540*/  SHFL.IDX PT, R3, R57, RZ, 0x1f ;  /* 0x00001fff39037589 */ /* 0x000ee200000e0000 */
[----:B------:R-:W-:Y:S01]  /*0550*/  R2UR UR4, R2 ;  /* 0x00000000020472ca */ /* 0x000fe200000e0000 */
[----:B------:R-:W-:-:S04]  /*0560*/  UISETP.NE.AND UP0, UPT, UR22, 0x2, UPT ;  /* 0x000000021600788c */ /* 0x000fc8000bf05270 */
[----:B------:R-:W-:-:S08]  /*0570*/  USEL UR46, URZ, 0x1, UP0 ;  /* 0x00000001ff2e7887 */ /* 0x000fd00008000000 */
[----:B------:R-:W-:-:S06]  /*0580*/  UISETP.EQ.AND UP1, UPT, UR4, URZ, !UP0 ;  /* 0x000000ff0400728c */ /* 0x000fcc000c722270 */
[----:B------:R-:W-:Y:S02]  /*0590*/  PLOP3.LUT P4, PT, P0, PT, UP1, 0x80, 0x8 ;  /* 0x000000000008781c */ /* 0x000fe4000078f018 */
[----:B---3--:R-:W-:-:S13]  /*05a0*/  ISETP.NE.AND P1, PT, R3, RZ, PT ;  /* 0x000000ff0300720c */ /* 0x008fda0003f25270 */
[----:B------:R-:W-:Y:S05]  /*05b0*/  @P1 BRA `(.L_x_9) ;  /* 0x0000000000501947 */ /* 0x000fea0003800000 */
[----:B------:R-:W-:Y:S01]  /*05c0*/  R2UR UR5, R60 ;  /* 0x000000003c0572ca */ /* 0x000fe200000e0000 */
[----:B------:R-:W-:Y:S01]  /*05d0*/  UMOV UR4, 0x400 ;  /* 0x0000040000047882 */ /* 0x000fe20000000000 */
[----:B------:R-:W-:Y:S01]  /*05e0*/  UMOV UR8, 0x1 ;  /* 0x0000000100087882 */ /* 0x000fe20000000000 */
[----:B------:R-:W-:Y:S01]  /*05f0*/  UMOV UR6, 0x5 ;  /* 0x0000000500067882 */ /* 0x000fe20000000000 */
[----:B------:R-:W-:-:S04]  /*0600*/  UIADD3 UR8, UPT, UPT, -UR8, 0x100000, URZ ;  /* 0x0010000008087890 */ /* 0x000fc8000fffe1ff */
[----:B------:R-:W-:Y:S02]  /*0610*/  USHF.L.U32 UR9, UR8, 0xb, URZ ;  /* 0x0000000b08097899 */ /* 0x000fe400080006ff */
[----:B------:R-:W-:Y:S02]  /*0620*/  USHF.L.U32 UR8, UR8, 0x1, URZ ;  /* 0x0000000108087899 */ /* 0x000fe400080006ff */
[----:B------:R-:W-:-:S04]  /*0630*/  UIADD3 UR6, UPT, UPT, -UR6, 0x100000, URZ ;  /* 0x0010000006067890 */ /* 0x000fc8000fffe1ff */
[----:B------:R-:W-:Y:S02]  /*0640*/  USHF.L.U32 UR7, UR6, 0xb, URZ ;  /* 0x0000000b06077899 */ /* 0x000fe400080006ff */
[----:B------:R-:W-:Y:S01]  /*0650*/  USHF.L.U32 UR6, UR6, 0x1, URZ ;  /* 0x0000000106067899 */ /* 0x000fe200080006ff */
[----:B------:R-:W-:Y:S01]  /*0660*/  ELECT P1, URZ, PT ;  /* 0x0000000000ff782f */ /* 0x000fe20003820000 */
[----:B------:R-:W-:Y:S01]  /*0670*/  ULEA UR4, UR5, UR4, 0x18 ;  /* 0x0000000405047291 */ /* 0x000fe2000f8ec0ff */
[----:B------:R-:W3:Y:S11]  /*0680*/  FENCE.VIEW.ASYNC.S ;  /* 0x00000000000073c6 */ /* 0x000ef60000000000 */
[----:B---3--:R3:W4:Y:S01]  /*0690*/  SYNCS.EXCH.64 URZ, [UR4], UR8 ;  /* 0x0000000804ff75b2 */ /* 0x0087220008000100 */
[----:B------:R3:W1:Y:S01]  /*06a0*/  SYNCS.EXCH.64 URZ, [UR4+0x18], UR6 ;  /* 0x0000180604ff75b2 */ /* 0x0006620008000100 */
[----:B------:R3:W1:Y:S01]  /*06b0*/  SYNCS.EXCH.64 URZ, [UR4+0x8], UR8 ;  /* 0x0000080804ff75b2 */ /* 0x0006620008000100 */
[----:B------:R3:W1:Y:S01]  /*06c0*/  SYNCS.EXCH.64 URZ, [UR4+0x20], UR6 ;  /* 0x0000200604ff75b2 */ /* 0x0006620008000100 */
[----:B------:R3:W1:Y:S01]  /*06d0*/  SYNCS.EXCH.64 URZ, [UR4+0x10], UR8 ;  /* 0x0000100804ff75b2 */ /* 0x0006620008000100 */
[----:B------:R3:W1:Y:S01]  /*06e0*/  SYNCS.EXCH.64 URZ, [UR4+0x28], UR6 ;  /* 0x0000280604ff75b2 */ /* 0x0006620008000100 */
[----:B------:R-:W-:Y:S01]  /*06f0*/  NOP ;  /* 0x0000000000007918 */ /* 0x000fe20000000000 */
.L_x_9:
[----:B------:R-:W2:Y:S01]  /*0700*/  SHFL.IDX PT, R3, R57, RZ, 0x1f ;  /* 0x00001fff39037589 */ /* 0x000ea200000e0000 */
[----:B------:R-:W-:Y:S01]  /*0710*/  NOP ;  /* 0x0000000000007918 */ /* 0x000fe20000000000 */
[----:B--2---:R-:W-:-:S13]  /*0720*/  ISETP.NE.AND P1, PT, R3, 0x1, PT ;  /* 0x000000010300780c */ /* 0x004fda0003f25270 */
[----:B------:R-:W-:Y:S05]  /*0730*/  @P1 BRA `(.L_x_10) ;  /* 0x0000000000581947 */ /* 0x000fea0003800000 */
[----:B------:R-:W-:Y:S01]  /*0740*/  R2UR UR5, R60 ;  /* 0x000000003c0572ca */ /* 0x000fe200000e0000 */
[----:B---3--:R-:W-:Y:S01]  /*0750*/  UMOV UR4, 0x400 ;  /* 0x0000040000047882 */ /* 0x008fe20000000000 */
        /* <DEDUP_REMOVED lines=10> */
[----:B------:R-:W2:Y:S11]  /*0800*/  FENCE.VIEW.ASYNC.S ;  /* 0x00000000000073c6 */ /* 0x000eb60000000000 */
[----:B--2---:R2:W3:Y:S01]  /*0810*/  SYNCS.EXCH.64 URZ, [UR4+0x30], UR8 ;  /* 0x0000300804ff75b2 */ /* 0x0044e20008000100 */
[----:B------:R2:W1:Y:S01]  /*0820*/  SYNCS.EXCH.64 URZ, [UR4+0x50], UR6 ;  /* 0x0000500604ff75b2 */ /* 0x0004620008000100 */
[----:B------:R2:W1:Y:S01]  /*0830*/  SYNCS.EXCH.64 URZ, [UR4+0x38], UR8 ;  /* 0x0000380804ff75b2 */ /* 0x0004620008000100 */
[----:B------:R2:W1:Y:S01]  /*0840*/  SYNCS.EXCH.64 URZ, [UR4+0x58], UR6 ;  /* 0x0000580604ff75b2 */ /* 0x0004620008000100 */
[----:B------:R2:W1:Y:S01]  /*0850*/  SYNCS.EXCH.64 URZ, [UR4+0x40], UR8 ;  /* 0x0000400804ff75b2 */ /* 0x0004620008000100 */
[----:B------:R2:W1:Y:S01]  /*0860*/  SYNCS.EXCH.64 URZ, [UR4+0x60], UR6 ;  /* 0x0000600604ff75b2 */ /* 0x0004620008000100 */
[----:B------:R2:W1:Y:S01]  /*0870*/  SYNCS.EXCH.64 URZ, [UR4+0x48], UR8 ;  /* 0x0000480804ff75b2 */ /* 0x0004620008000100 */
[----:B------:R2:W1:Y:S01]  /*0880*/  SYNCS.EXCH.64 URZ, [UR4+0x68], UR6 ;  /* 0x0000680604ff75b2 */ /* 0x0004620008000100 */
[----:B------:R-:W-:Y:S01]  /*0890*/  NOP ;  /* 0x0000000000007918 */ /* 0x000fe20000000000 */
.L_x_10:
[----:B------:R-:W4:Y:S01]  /*08a0*/  SHFL.IDX PT, R3, R57, RZ, 0x1f ;  /* 0x00001fff39037589 */ /* 0x000f2200000e0000 */
[----:B------:R-:W-:Y:S01]  /*08b0*/  NOP ;  /* 0x0000000000007918 */ /* 0x000fe20000000000 */
[----:B----4-:R-:W-:-:S13]  /*08c0*/  ISETP.NE.AND P1, PT, R3, 0x3, PT ;  /* 0x000000030300780c */ /* 0x010fda0003f25270 */
[----:B------:R-:W-:Y:S05]  /*08d0*/  @P1 BRA `(.L_x_11) ;  /* 0x0000000000301947 */ /* 0x000fea0003800000 */
[----:B------:R-:W-:Y:S01]  /*08e0*/  R2UR UR5, R60 ;  /* 0x000000003c0572ca */ /* 0x000fe200000e0000 */
[----:B--23--:R-:W-:Y:S01]  /*08f0*/  UMOV UR6, 0x400 ;  /* 0x0000040000067882 */ /* 0x00cfe20000000000 */
[----:B------:R-:W-:Y:S01]  /*0900*/  UMOV UR4, 0x20 ;  /* 0x0000002000047882 */ /* 0x000fe20000000000 */
[----:B------:R-:W-:-:S10]  /*0910*/  ELECT P1, URZ, PT ;  /* 0x0000000000ff782f */ /* 0x000fd40003820000 */
[----:B------:R-:W-:Y:S02]  /*0920*/  ULEA UR6, UR5, UR6, 0x18 ;  /* 0x0000000605067291 */ /* 0x000fe4000f8ec0ff */
[----:B------:R-:W-:-:S04]  /*0930*/  UIADD3 UR4, UPT, UPT, -UR4, 0x100000, URZ ;  /* 0x0010000004047890 */ /* 0x000fc8000fffe1ff */
[----:B------:R-:W-:Y:S02]  /*0940*/  USHF.L.U32 UR5, UR4, 0xb, URZ ;  /* 0x0000000b04057899 */ /* 0x000fe400080006ff */
[----:B------:R-:W-:Y:S01]  /*0950*/  USHF.L.U32 UR4, UR4, 0x1, URZ ;  /* 0x0000000104047899 */ /* 0x000fe200080006ff */
[----:B------:R-:W2:Y:S11]  /*0960*/  FENCE.VIEW.ASYNC.S ;  /* 0x00000000000073c6 */ /* 0x000eb60000000000 */
[----:B--2---:R4:W2:Y:S01]  /*0970*/  SYNCS.EXCH.64 URZ, [UR6+0x70], UR4 ;  /* 0x0000700406ff75b2 */ /* 0x0048a20008000100 */
[----:B------:R4:W3:Y:S02]  /*0980*/  SYNCS.EXCH.64 URZ, [UR6+0x78], UR4 ;  /* 0x0000780406ff75b2 */ /* 0x0008e40008000100 */
[----:B----4-:R-:W-:Y:S01]  /*0990*/  NOP ;  /* 0x0000000000007918 */ /* 0x010fe20000000000 */
.L_x_11:
[----:B------:R-:W4:Y:S01]  /*09a0*/  SHFL.IDX PT, R3, R57, RZ, 0x1f ;  /* 0x00001fff39037589 */ /* 0x000f2200000e0000 */
[----:B------:R-:W-:Y:S01]  /*09b0*/  NOP ;  /* 0x0000000000007918 */ /* 0x000fe20000000000 */
[----:B----4-:R-:W-:-:S13]  /*09c0*/  ISETP.NE.AND P1, PT, R3, 0x4, PT ;  /* 0x000000040300780c */ /* 0x010fda0003f25270 */
[----:B------:R-:W-:Y:S05]  /*09d0*/  @P1 BRA `(.L_x_12) ;  /* 0x00000000004c1947 */ /* 0x000fea0003800000 */
[----:B------:R-:W-:Y:S01]  /*09e0*/  R2UR UR5, R60 ;  /* 0x000000003c0572ca */ /* 0x000fe200000e0000 */
[----:B--23--:R-:W-:Y:S01]  /*09f0*/  UMOV UR4, 0xe20 ;  /* 0x00000e2000047882 */ /* 0x00cfe20000000000 */
[----:B------:R-:W-:Y:S01]  /*0a00*/  UMOV UR6, 0x400 ;  /* 0x0000040000067882 */ /* 0x000fe20000000000 */
[----:B------:R-:W-:Y:S01]  /*0a10*/  USEL UR4, UR4, 0xc20, UP3 ;  /* 0x00000c2004047887 */ /* 0x000fe20009800000 */
[----:B------:R-:W-:Y:S01]  /*0a20*/  UMOV UR8, 0x1 ;  /* 0x0000000100087882 */ /* 0x000fe20000000000 */
[----:B------:R-:W-:Y:S01]  /*0a30*/  ELECT P1, URZ, PT ;  /* 0x0000000000ff782f */ /* 0x000fe20003820000 */
[----:B------:R-:W-:-:S04]  /*0a40*/  UIADD3 UR8, UPT, UPT, -UR8, 0x100000, URZ ;  /* 0x0010000008087890 */ /* 0x000fc8000fffe1ff */
[----:B------:R-:W-:Y:S02]  /*0a50*/  USHF.L.U32 UR9, UR8, 0xb, URZ ;  /* 0x0000000b08097899 */ /* 0x000fe400080006ff */
[----:B------:R-:W-:Y:S02]  /*0a60*/  USHF.L.U32 UR8, UR8, 0x1, URZ ;  /* 0x0000000108087899 */ /* 0x000fe400080006ff */
[----:B------:R-:W-:Y:S02]  /*0a70*/  ULEA UR6, UR5, UR6, 0x18 ;  /* 0x0000000605067291 */ /* 0x000fe4000f8ec0ff */
[----:B------:R-:W-:-:S04]  /*0a80*/  UIADD3 UR4, UPT, UPT, -UR4, 0x100000, URZ ;  /* 0x0010000004047890 */ /* 0x000fc8000fffe1ff */
[----:B------:R-:W-:Y:S02]  /*0a90*/  USHF.L.U32 UR5, UR4, 0xb, URZ ;  /* 0x0000000b04057899 */ /* 0x000fe400080006ff */
[----:B------:R-:W-:Y:S01]  /*0aa0*/  USHF.L.U32 UR4, UR4, 0x1, URZ ;  /* 0x0000000104047899 */ /* 0x000fe200080006ff */
[----:B------:R-:W2:Y:S03]  /*0ab0*/  FENCE.VIEW.ASYNC.S ;  /* 0x00000000000073c6 */ /* 0x000ea60000000000 */
[----:B--2---:R4:W2:Y:S08]  /*0ac0*/  SYNCS.EXCH.64 URZ, [UR6+0x80], UR8 ;  /* 0x0000800806ff75b2 */ /* 0x0048b00008000100 */
[----:B------:R4:W3:Y:S01]  /*0ad0*/  SYNCS.EXCH.64 URZ, [UR6+0x90], UR4 ;  /* 0x0000900406ff75b2 */ /* 0x0008e20008000100 */
[----:B------:R4:W1:Y:S01]  /*0ae0*/  SYNCS.EXCH.64 URZ, [UR6+0x88], UR8 ;  /* 0x0000880806ff75b2 */ /* 0x0008620008000100 */
[----:B------:R4:W1:Y:S02]  /*0af0*/  SYNCS.EXCH.64 URZ, [UR6+0x98], UR4 ;  /* 0x0000980406ff75b2 */ /* 0x0008640008000100 */
[----:B----4-:R-:W-:Y:S01]  /*0b00*/  NOP ;  /* 0x0000000000007918 */ /* 0x010fe20000000000 */
.L_x_12:
[----:B------:R-:W4:Y:S01]  /*0b10*/  SHFL.IDX PT, R3, R57, RZ, 0x1f ;  /* 0x00001fff39037589 */ /* 0x000f2200000e0000 */
[----:B------:R-:W-:Y:S01]  /*0b20*/  NOP ;  /* 0x0000000000007918 */ /* 0x000fe20000000000 */
[----:B----4-:R-:W-:-:S13]  /*0b30*/  ISETP.NE.AND P1, PT, R3, 0x5, PT ;  /* 0x000000050300780c */ /* 0x010fda0003f25270 */
[----:B------:R-:W-:Y:S05]  /*0b40*/  @P1 BRA `(.L_x_13) ;  /* 0x0000000000581947 */ /* 0x000fea0003800000 */
[----:B------:R-:W-:Y:S01]  /*0b50*/  R2UR UR5, R60 ;  /* 0x000000003c0572ca */ /* 0x000fe200000e0000 */
[----:B--23--:R-:W-:Y:S01]  /*0b60*/  UMOV UR4, 0x400 ;  /* 0x0000040000047882 */ /* 0x00cfe20000000000 */
        /* <DEDUP_REMOVED lines=11> */
[----:B--2---:R4:W2:Y:S01]  /*0c20*/  SYNCS.EXCH.64 URZ, [UR4+0xa0], UR6 ;  /* 0x0000a00604ff75b2 */ /* 0x0048a20008000100 */
[----:B------:R4:W3:Y:S01]  /*0c30*/  SYNCS.EXCH.64 URZ, [UR4+0xc0], UR8 ;  /* 0x0000c00804ff75b2 */ /* 0x0008e20008000100 */
[----:B------:R4:W1:Y:S01]  /*0c40*/  SYNCS.EXCH.64 URZ, [UR4+0xa8], UR6 ;  /* 0x0000a80604ff75b2 */ /* 0x0008620008000100 */
[----:B------:R4:W1:Y:S01]  /*0c50*/  SYNCS.EXCH.64 URZ, [UR4+0xc8], UR8 ;  /* 0x0000c80804ff75b2 */ /* 0x0008620008000100 */
[----:B------:R4:W1:Y:S01]  /*0c60*/  SYNCS.EXCH.64 URZ, [UR4+0xb0], UR6 ;  /* 0x0000b00604ff75b2 */ /* 0x0008620008000100 */
[----:B------:R4:W1:Y:S01]  /*0c70*/  SYNCS.EXCH.64 URZ, [UR4+0xd0], UR8 ;  /* 0x0000d00804ff75b2 */ /* 0x0008620008000100 */
[----:B------:R4:W1:Y:S01]  /*0c80*/  SYNCS.EXCH.64 URZ, [UR4+0xb8], UR6 ;  /* 0x0000b80604ff75b2 */ /* 0x0008620008000100 */
[----:B------:R4:W1:Y:S02]  /*0c90*/  SYNCS.EXCH.64 URZ, [UR4+0xd8], UR8 ;  /* 0x0000d80804ff75b2 */ /* 0x0008640008000100 */
[----:B----4-:R-:W-:Y:S01]  /*0ca0*/  NOP ;  /* 0x0000000000007918 */ /* 0x010fe20000000000 */
.L_x_13:
[----:B------:R-:W4:Y:S01]  /*0cb0*/  SHFL.IDX PT, R3, R57, RZ, 0x1f ;  /* 0x00001fff39037589 */ /* 0x000f2200000e0000 */
[----:B------:R-:W-:Y:S01]  /*0cc0*/  ISETP.NE.OR P0, PT, RZ, UR22, !P0 ;  /* 0x00000016ff007c0c */ /* 0x000fe2000c705670 */
[----:B------:R-:W-:Y:S01]  /*0cd0*/  NOP ;  /* 0x0000000000007918 */ /* 0x000fe20000000000 */
[----:B----4-:R-:W-:-:S13]  /*0ce0*/  ISETP.NE.AND P1, PT, R3, 0x3, PT ;  /* 0x000000030300780c */ /* 0x010fda0003f25270 */
[----:B------:R-:W-:Y:S05]  /*0cf0*/  @P1 BRA `(.L_x_14) ;  /* 0x0000000000381947 */ /* 0x000fea0003800000 */
[----:B------:R-:W-:Y:S01]  /*0d00*/  R2UR UR5, R60 ;  /* 0x000000003c0572ca */ /* 0x000fe200000e0000 */
[----:B--23--:R-:W-:Y:S01]  /*0d10*/  UMOV UR4, 0x400 ;  /* 0x0000040000047882 */ /* 0x00cfe20000000000 */
[----:B------:R-:W-:Y:S01]  /*0d20*/  UMOV UR6, 0x20 ;  /* 0x0000002000067882 */ /* 0x000fe20000000000 */
[----:B------:R-:W-:Y:S01]  /*0d30*/  ELECT P1, URZ, PT ;  /* 0x0000000000ff782f */ /* 0x000fe20003820000 */
[----:B------:R-:W-:-:S04]  /*0d40*/  UIADD3 UR6, UPT, UPT, -UR6, 0x100000, URZ ;  /* 0x0010000006067890 */ /* 0x000fc8000fffe1ff */
[----:B------:R-:W-:Y:S02]  /*0d50*/  USHF.L.U32 UR7, UR6, 0xb, URZ ;  /* 0x0000000b06077899 */ /* 0x000fe400080006ff */
[----:B------:R-:W-:-:S03]  /*0d60*/  USHF.L.U32 UR6, UR6, 0x1, URZ ;  /* 0x0000000106067899 */ /* 0x000fc600080006ff */
[----:B------:R-:W-:Y:S01]  /*0d70*/  ULEA UR4, UR5, UR4, 0x18 ;  /* 0x0000000405047291 */ /* 0x000fe2000f8ec0ff */
[----:B------:R-:W2:Y:S11]  /*0d80*/  FENCE.VIEW.ASYNC.S ;  /* 0x00000000000073c6 */ /* 0x000eb60000000000 */
[----:B--2---:R4:W2:Y:S01]  /*0d90*/  SYNCS.EXCH.64 URZ, [UR4+0xe0], UR6 ;  /* 0x0000e00604ff75b2 */ /* 0x0048a20008000100 */
[----:B------:R4:W3:Y:S01]  /*0da0*/  SYNCS.EXCH.64 URZ, [UR4+0xf0], UR6 ;  /* 0x0000f00604ff75b2 */ /* 0x0008e20008000100 */
[----:B------:R4:W1:Y:S01]  /*0db0*/  SYNCS.EXCH.64 URZ, [UR4+0xe8], UR6 ;  /* 0x0000e80604ff75b2 */ /* 0x0008620008000100 */
[----:B------:R4:W1:Y:S02]  /*0dc0*/  SYNCS.EXCH.64 URZ, [UR4+0xf8], UR6 ;  /* 0x0000f80604ff75b2 */ /* 0x0008640008000100 */
[----:B----4-:R-:W-:Y:S01]  /*0dd0*/  NOP ;  /* 0x0000000000007918 */ /* 0x010fe20000000000 */
.L_x_14:
[----:B--23--:R-:W-:Y:S01]  /*0de0*/  R2UR UR7, R60 ;  /* 0x000000003c0772ca */ /* 0x00cfe200000e0000 */
[----:B------:R-:W-:Y:S01]  /*0df0*/  VOTEU.ALL UP0, P0 ;  /* 0x0000000000ff7886 */ /* 0x000fe20000000000 */
[----:B------:R-:W-:Y:S01]  /*0e00*/  UMOV UR4, 0x20 ;  /* 0x0000002000047882 */ /* 0x000fe20000000000 */
[----:B------:R-:W2:Y:S01]  /*0e10*/  LDCU UR28, c[0x0][0x36c] ;  /* 0x00006d80ff1c77ac */ /* 0x000ea20008000800 */
[----:B------:R-:W-:Y:S01]  /*0e20*/  NOP ;  /* 0x0000000000007918 */ /* 0x000fe20000000000 */
[----:B------:R-:W-:Y:S01]  /*0e30*/  LOP3.LUT R5, R71, 0x1f, RZ, 0xc0, !PT ;  /* 0x0000001f47057812 */ /* 0x000fe200078ec0ff */
[----:B------:R-:W-:Y:S01]  /*0e40*/  @!UP0 UMOV UR6, 0x400 ;  /* 0x0000040000068882 */ /* 0x000fe20000000000 */
[----:B------:R-:W-:-:S04]  /*0e50*/  @!UP0 UIADD3 UR4, UPT, UPT, -UR4, 0x100000, URZ ;  /* 0x0010000004048890 */ /* 0x000fc8000fffe1ff */
[----:B------:R-:W-:Y:S02]  /*0e60*/  @!UP0 USHF.L.U32 UR5, UR4, 0xb, URZ ;  /* 0x0000000b04058899 */ /* 0x000fe400080006ff */
[----:B------:R-:W-:Y:S02]  /*0e70*/  @!UP0 USHF.L.U32 UR4, UR4, 0x1, URZ ;  /* 0x0000000104048899 */ /* 0x000fe400080006ff */
[----:B------:R-:W-:Y:S02]  /*0e80*/  UISETP.NE.AND UP4, UPT, UR22, URZ, UPT ;  /* 0x000000ff1600728c */ /* 0x000fe4000bf85270 */
[----:B------:R-:W-:Y:S01]  /*0e90*/  @!UP0 ULEA UR6, UR7, UR6, 0x18 ;  /* 0x0000000607068291 */ /* 0x000fe2000f8ec0ff */
[----:B------:R-:W-:Y:S01]  /*0ea0*/  VOTEU.ALL UP0, P0 ;  /* 0x0000000000ff7886 */ /* 0x000fe20000000000 */
[----:B--2---:R-:W-:Y:S01]  /*0eb0*/  UISETP.EQ.U32.AND UP1, UPT, UR28, 0x1, UPT ;  /* 0x000000011c00788c */ /* 0x004fe2000bf22070 */
[----:B------:R-:W2:Y:S09]  /*0ec0*/  FENCE.VIEW.ASYNC.S ;  /* 0x00000000000073c6 */ /* 0x000eb20000000000 */
[----:B--2---:R2:W3:Y:S01]  /*0ed0*/  @!UP0 SYNCS.EXCH.64 URZ, [UR6+0x100], UR4 ;  /* 0x0001000406ff85b2 */ /* 0x0044e20008000100 */
[----:B------:R-:W-:Y:S05]  /*0ee0*/  BRA.U !UP1, `(.L_x_15) ;  /* 0x0000000109087547 */ /* 0x000fea000b800000 */
[----:B-1-3--:R-:W-:Y:S01]  /*0ef0*/  UCGABAR_ARV ;  /* 0x00000000000079c7 */ /* 0x00afe20008000000 */
[----:B------:R-:W-:Y:S05]  /*0f00*/  BRA `(.L_x_16) ;  /* 0x0000000000047947 */ /* 0x000fea0003800000 */
.L_x_15:
[----:B-1-3--:R-:W-:Y:S01]  /*0f10*/  NOP ;  /* 0x0000000000007918 */ /* 0x00afe20000000000 */
.L_x_16:
[----:B------:R-:W1:Y:S01]  /*0f20*/  S2UR UR25, SR_CTAID.X ;  /* 0x00000000001979c3 */ /* 0x000e620000002500 */
[----:B------:R-:W-:-:S05]  /*0f30*/  CS2R.32 R59, SR_CgaSize ;  /* 0x00000000003b7805 */ /* 0x000fca0000008a00 */
[----:B------:R-:W-:-:S05]  /*0f40*/  IMAD R59, R59, -0xa0, RZ ;  /* 0xffffff603b3b7824 */ /* 0x000fca00078e02ff */
[----:B------:R-:W-:-:S14]  /*0f50*/  R2UR UR10, R59 ;  /* 0x000000003b0a72ca */ /* 0x000fdc00000e0000 */
[----:B------:R-:W3:Y:S01]  /*0f60*/  LDCU UR10, c[0x0][UR10+0x2b0] ;  /* 0x000056000a0a77ac */ /* 0x000ee20008000800 */
[----:B------:R-:W-:Y:S02]  /*0f70*/  R2UR UR11, R60 ;  /* 0x000000003c0b72ca */ /* 0x000fe400000e0000 */
[----:B--2---:R-:W-:Y:S02]  /*0f80*/  R2UR UR5, R2 ;  /* 0x00000000020572ca */ /* 0x004fe400000e0000 */
[----:B------:R-:W-:-:S05]  /*0f90*/  CS2R.32 R59, SR_CgaSize ;  /* 0x00000000003b7805 */ /* 0x000fca0000008a00 */
[----:B------:R-:W-:-:S05]  /*0fa0*/  IMAD R59, R59, -0xa0, RZ ;  /* 0xffffff603b3b7824 */ /* 0x000fca00078e02ff */
[----:B------:R-:W-:-:S14]  /*0fb0*/  R2UR UR8, R59 ;  /* 0x000000003b0872ca */ /* 0x000fdc00000e0000 */
[----:B------:R-:W2:Y:S01]  /*0fc0*/  LDCU UR8, c[0x0][UR8+0x2b4] ;  /* 0x00005680080877ac */ /* 0x000ea20008000800 */
[----:B------:R-:W4:Y:S01]  /*0fd0*/  S2UR UR9, SR_CTAID.Y ;  /* 0x00000000000979c3 */ /* 0x000f220000002600 */
[----:B------:R-:W2:Y:S01]  /*0fe0*/  LDCU UR23, c[0x0][0xb24] ;  /* 0x00016480ff1777ac */ /* 0x000ea20008000800 */
[----:B------:R-:W-:Y:S01]  /*0ff0*/  UMOV UR30, 0x5 ;  /* 0x00000005001e7882 */ /* 0x000fe20000000000 */
[----:B------:R-:W-:Y:S01]  /*1000*/  UMOV UR31, 0x1111 ;  /* 0x00001111001f7882 */ /* 0x000fe20000000000 */
[----:B------:R-:W-:-:S04]  /*1010*/  USHF.R.U32.HI UR7, URZ, 0x1, UR11 ;  /* 0x00000001ff077899 */ /* 0x000fc8000801160b */
[----:B------:R-:W2:Y:S01]  /*1020*/  S2UR UR60, SR_CTAID.Z ;  /* 0x00000000003c79c3 */ /* 0x000ea20000002700 */
[----:B------:R-:W-:Y:S02]  /*1030*/  ULOP3.LUT UR5, UR5, 0xc, UR11, 0xf8, !UPT ;  /* 0x0000000c05057892 */ /* 0x000fe4000f8ef80b */
[----:B------:R-:W-:Y:S02]  /*1040*/  USHF.R.U32.HI UR4, URZ, 0x2, UR11 ;  /* 0x00000002ff047899 */ /* 0x000fe4000801160b */
[----:B------:R-:W-:Y:S02]  /*1050*/  USHF.L.U32 UR53, UR11, 0x7, URZ ;  /* 0x000000070b357899 */ /* 0x000fe400080006ff */
[----:B------:R-:W-:Y:S01]  /*1060*/  USHF.L.U32 UR45, UR11, 0x9, URZ ;  /* 0x000000090b2d7899 */ /* 0x000fe200080006ff */
[----:B-1----:R-:W-:Y:S01]  /*1070*/  I2FP.F32.U32 R4, UR25 ;  /* 0x0000001900047c45 */ /* 0x002fe20008201000 */
[----:B------:R-:W-:Y:S01]  /*1080*/  ULOP3.LUT UR6, UR11, 0x3, URZ, 0xc0, !UPT ;  /* 0x000000030b067892 */ /* 0x000fe2000f8ec0ff */
[----:B------:R-:W-:-:S05]  /*1090*/  CS2R.32 R59, SR_CgaSize ;  /* 0x00000000003b7805 */ /* 0x000fca0000008a00 */
[----:B------:R-:W-:-:S05]  /*10a0*/  IMAD R59, R59, -0xa0, RZ ;  /* 0xffffff603b3b7824 */ /* 0x000fca00078e02ff */
[----:B------:R-:W-:-:S14]  /*10b0*/  R2UR UR11, R59 ;  /* 0x000000003b0b72ca */ /* 0x000fdc00000e0000 */
[----:B------:R-:W1:Y:S01]  /*10c0*/  LDCU UR11, c[0x0][UR11+0x2a0] ;  /* 0x000054000b0b77ac */ /* 0x000e620008000800 */
[----:B---3--:R-:W-:Y:S01]  /*10d0*/  FMUL R4, R4, UR10 ;  /* 0x0000000a04047c20 */ /* 0x008fe20008400000 */
[----:B------:R-:W-:-:S05]  /*10e0*/  CS2R.32 R59, SR_CgaSize ;  /* 0x00000000003b7805 */ /* 0x000fca0000008a00 */
[----:B------:R-:W-:-:S05]  /*10f0*/  IMAD R59, R59, -0xa0, RZ ;  /* 0xffffff603b3b7824 */ /* 0x000fca00078e02ff */
[----:B------:R-:W-:-:S14]  /*1100*/  R2UR UR10, R59 ;  /* 0x000000003b0a72ca */ /* 0x000fdc00000e0000 */
[----:B------:R-:W3:Y:S01]  /*1110*/  LDCU UR10, c[0x0][UR10+0x2a4] ;  /* 0x000054800a0a77ac */ /* 0x000ee20008000800 */
[----:B----4-:R-:W-:Y:S01]  /*1120*/  I2FP.F32.U32 R3, UR9 ;  /* 0x0000000900037c45 */ /* 0x010fe20008201000 */
[----:B------:R-:W4:Y:S01]  /*1130*/  F2I.U32.TRUNC.NTZ R4, R4 ;  /* 0x0000000400047305 */ /* 0x000f22000020f000 */
[----:B------:R-:W-:-:S03]  /*1140*/  ULOP3.LUT UR71, UR7, 0x1, URZ, 0xc0, !UPT ;  /* 0x0000000107477892 */ /* 0x000fc6000f8ec0ff */
[----:B--2---:R-:W-:Y:S01]  /*1150*/  FMUL R3, R3, UR8 ;  /* 0x0000000803037c20 */ /* 0x004fe20008400000 */
[----:B------:R-:W-:Y:S02]  /*1160*/  UISETP.GT.U32.AND UP0, UPT, UR5, 0xffff, UPT ;  /* 0x0000ffff0500788c */ /* 0x000fe4000bf04070 */
[----:B------:R-:W-:Y:S02]  /*1170*/  ULOP3.LUT UR69, UR4, 0x3, URZ, 0xc0, !UPT ;  /* 0x0000000304457892 */ /* 0x000fe4000f8ec0ff */
[----:B------:R-:W-:Y:S01]  /*1180*/  USEL UR4, UR5, 0xffff, !UP0 ;  /* 0x0000ffff05047887 */ /* 0x000fe2000c000000 */
[----:B------:R-:W2:Y:S01]  /*1190*/  F2I.U32.TRUNC.NTZ R3, R3 ;  /* 0x0000000300037305 */ /* 0x000ea2000020f000 */
[----:B------:R-:W-:Y:S02]  /*11a0*/  UISETP.GT.U32.AND UP1, UPT, UR6, 0xffff, UPT ;  /* 0x0000ffff0600788c */ /* 0x000fe4000bf24070 */
[----:B------:R-:W-:Y:S02]  /*11b0*/  ULOP3.LUT UR4, UR4, 0xffff, URZ, 0xc0, !UPT ;  /* 0x0000ffff04047892 */ /* 0x000fe4000f8ec0ff */
[----:B------:R-:W-:Y:S01]  /*11c0*/  USEL UR6, UR6, 0xffff, !UP1 ;  /* 0x0000ffff06067887 */ /* 0x000fe2000c800000 */
[----:B----4-:R-:W-:Y:S01]  /*11d0*/  R2UR UR8, R4 ;  /* 0x00000000040872ca */ /* 0x010fe200000e0000 */
[----:B------:R-:W-:Y:S01]  /*11e0*/  USHF.L.U32 UR30, UR30, UR4, URZ ;  /* 0x000000041e1e7299 */ /* 0x000fe200080006ff */
[----:B------:R-:W-:Y:S01]  /*11f0*/  PRMT R4, RZ, 0x7610, R4 ;  /* 0x00007610ff047816 */ /* 0x000fe20000000004 */
[----:B------:R-:W-:Y:S01]  /*1200*/  ULOP3.LUT UR6, UR6, 0xffff, URZ, 0xc0, !UPT ;  /* 0x0000ffff06067892 */ /* 0x000fe2000f8ec0ff */
[----:B------:R-:W4:Y:S01]  /*1210*/  LDCU UR39, c[0x0][0xb24] ;  /* 0x00016480ff2777ac */ /* 0x000f220008000800 */
[----:B--2---:R-:W-:Y:S01]  /*1220*/  R2UR UR7, R3 ;  /* 0x00000000030772ca */ /* 0x004fe200000e0000 */
[----:B------:R-:W2:Y:S01]  /*1230*/  LDCU UR26, c[0x0][0xb30] ;  /* 0x00016600ff1a77ac */ /* 0x000ea20008000800 */
[----:B------:R-:W-:-:S06]  /*1240*/  PRMT R3, RZ, 0x7610, R3 ;  /* 0x00007610ff037816 */ /* 0x000fcc0000000003 */
[----:B------:R-:W-:Y:S02]  /*1250*/  UIADD3 UR5, UPT, UPT, -UR8, URZ, URZ ;  /* 0x000000ff08057290 */ /* 0x000fe4000fffe1ff */
[----:B------:R-:W-:Y:S02]  /*1260*/  UISETP.NE.AND UP5, UPT, UR22, 0x2, UPT ;  /* 0x000000021600788c */ /* 0x000fe4000bfa5270 */
[----:B-1----:R-:W-:Y:S02]  /*1270*/  UIMAD UR5, UR11, UR5, UR25 ;  /* 0x000000050b0572a4 */ /* 0x002fe4000f8e0219 */
[----:B------:R-:W-:Y:S02]  /*1280*/  ULOP3.LUT UR53, UR53, 0x600, URZ, 0xc0, !UPT ;  /* 0x0000060035357892 */ /* 0x000fe4000f8ec0ff */
[----:B------:R-:W-:Y:S02]  /*1290*/  UIADD3 UR4, UPT, UPT, -UR7, URZ, URZ ;  /* 0x000000ff07047290 */ /* 0x000fe4000fffe1ff */
[----:B------:R-:W-:Y:S01]  /*12a0*/  IMAD.U32 R59, RZ, RZ, UR5 ;  /* 0x00000005ff3b7e24 */ /* 0x000fe2000f8e00ff */
[----:B------:R-:W-:-:S02]  /*12b0*/  ULOP3.LUT UR45, UR45, 0x400, URZ, 0xc0, !UPT ;  /* 0x000004002d2d7892 */ /* 0x000fc4000f8ec0ff */
[----:B---3--:R-:W-:Y:S02]  /*12c0*/  UIMAD UR4, UR10, UR4, UR9 ;  /* 0x000000040a0472a4 */ /* 0x008fe4000f8e0209 */
[----:B------:R-:W-:Y:S01]  /*12d0*/  UISETP.GE.AND UP6, UPT, UR23, 0x1, UPT ;  /* 0x000000011700788c */ /* 0x000fe2000bfc6270 */
[----:B------:R-:W-:Y:S01]  /*12e0*/  UMOV UR27, UR9 ;  /* 0x00000009001b7c82 */ /* 0x000fe20008000000 */
[----:B------:R-:W-:Y:S02]  /*12f0*/  UMOV UR20, UR25 ;  /* 0x0000001900147c82 */ /* 0x000fe40008000000 */
[----:B------:R-:W-:Y:S01]  /*1300*/  IMAD.U32 R58, RZ, RZ, UR4 ;  /* 0x00000004ff3a7e24 */ /* 0x000fe2000f8e00ff */
[----:B------:R-:W-:Y:S01]  /*1310*/  USHF.L.U32 UR31, UR31, UR6, URZ ;  /* 0x000000061f1f7299 */ /* 0x000fe200080006ff */
[----:B--2-4-:R-:W-:Y:S11]  /*1320*/  BRA.U UP4, `(.L_x_17) ;  /* 0x0000000104b47547 */ /* 0x014ff6000b800000 */
[----:B------:R-:W-:Y:S02]  /*1330*/  R2UR UR17, R58 ;  /* 0x000000003a1172ca */ /* 0x000fe400000e0000 */
[----:B------:R-:W-:-:S11]  /*1340*/  R2UR UR18, R59 ;  /* 0x000000003b1272ca */ /* 0x000fd600000e0000 */
[----:B------:R-:W-:Y:S02]  /*1350*/  UISETP.NE.AND UP0, UPT, UR17, URZ, UPT ;  /* 0x000000ff1100728c */ /* 0x000fe4000bf05270 */
[----:B------:R-:W-:Y:S02]  /*1360*/  ULOP3.LUT UR4, UR18, 0x2, URZ, 0x3c, !UPT ;  /* 0x0000000212047892 */ /* 0x000fe4000f8e3cff */
[----:B------:R-:W-:Y:S02]  /*1370*/  UISETP.GT.U32.AND UP1, UPT, UR18, 0x1, UP0 ;  /* 0x000000011200788c */ /* 0x000fe40008724070 */
[----:B------:R-:W-:Y:S02]  /*1380*/  UISETP.NE.AND UP2, UPT, UR17, 0x1, UPT ;  /* 0x000000011100788c */ /* 0x000fe4000bf45270 */
[----:B------:R-:W-:Y:S02]  /*1390*/  UISETP.GT.U32.AND UP0, UPT, UR4, 0x1, UP0 ;  /* 0x000000010400788c */ /* 0x000fe40008704070 */
[----:B------:R-:W-:-:S02]  /*13a0*/  USEL UR7, URZ, 0x1, UP1 ;  /* 0x00000001ff077887 */ /* 0x000fc40008800000 */
[----:B------:R-:W-:Y:S02]  /*13b0*/  USEL UR8, URZ, 0x2, UP1 ;  /* 0x00000002ff087887 */ /* 0x000fe40008800000 */
[----:B------:R-:W-:Y:S02]  /*13c0*/  UISETP.GT.U32.AND UP1, UPT, UR18, 0x1, UP2 ;  /* 0x000000011200788c */ /* 0x000fe40009724070 */
[----:B------:R-:W-:Y:S02]  /*13d0*/  USEL UR12, URZ, 0x4, UP0 ;  /* 0x00000004ff0c7887 */ /* 0x000fe40008000000 */
[----:B------:R-:W-:Y:S02]  /*13e0*/  USEL UR15, URZ, 0x8, UP0 ;  /* 0x00000008ff0f7887 */ /* 0x000fe40008000000 */
[----:B------:R-:W-:Y:S02]  /*13f0*/  UISETP.GT.U32.AND UP0, UPT, UR4, 0x1, UP2 ;  /* 0x000000010400788c */ /* 0x000fe40009704070 */
[----:B------:R-:W-:-:S02]  /*1400*/  USEL UR6, URZ, 0x10, UP1 ;  /* 0x00000010ff067887 */ /* 0x000fc40008800000 */
[----:B------:R-:W-:Y:S02]  /*1410*/  USEL UR11, URZ, 0x20, UP1 ;  /* 0x00000020ff0b7887 */ /* 0x000fe40008800000 */
[----:B------:R-:W-:Y:S02]  /*1420*/  UISETP.NE.AND UP1, UPT, UR17, 0x2, UPT ;  /* 0x000000021100788c */ /* 0x000fe4000bf25270 */
[----:B------:R-:W-:Y:S02]  /*1430*/  USEL UR14, URZ, 0x40, UP0 ;  /* 0x00000040ff0e7887 */ /* 0x000fe40008000000 */
[----:B------:R-:W-:Y:S02]  /*1440*/  USEL UR16, URZ, 0x80, UP0 ;  /* 0x00000080ff107887 */ /* 0x000fe40008000000 */
[----:B------:R-:W-:Y:S02]  /*1450*/  UISETP.GT.U32.AND UP0, UPT, UR18, 0x1, UP1 ;  /* 0x000000011200788c */ /* 0x000fe40008f04070 */
[----:B------:R-:W-:-:S02]  /*1460*/  UISETP.NE.AND UP2, UPT, UR17, 0x3, UPT ;  /* 0x000000031100788c */ /* 0x000fc4000bf45270 */
[----:B------:R-:W-:Y:S02]  /*1470*/  USEL UR5, URZ, 0x100, UP0 ;  /* 0x00000100ff057887 */ /* 0x000fe40008000000 */
[----:B------:R-:W-:Y:S02]  /*1480*/  USEL UR10, URZ, 0x200, UP0 ;  /* 0x00000200ff0a7887 */ /* 0x000fe40008000000 */
[----:B------:R-:W-:Y:S02]  /*1490*/  UISETP.GT.U32.AND UP0, UPT, UR18, 0x1, UP2 ;  /* 0x000000011200788c */ /* 0x000fe40009704070 */
[----:B------:R-:W-:Y:S02]  /*14a0*/  UIADD3 UR5, UPT, UPT, UR5, UR6, UR7 ;  /* 0x0000000605057290 */ /* 0x000fe4000fffe007 */
[----:B------:R-:W-:Y:S02]  /*14b0*/  USEL UR9, URZ, 0x1000, UP0 ;  /* 0x00001000ff097887 */ /* 0x000fe40008000000 */
[----:B------:R-:W-:-:S02]  /*14c0*/  USEL UR13, URZ, 0x2000, UP0 ;  /* 0x00002000ff0d7887 */ /* 0x000fc40008000000 */
[----:B------:R-:W-:Y:S02]  /*14d0*/  UIADD3 UR5, UPT, UPT, UR8, UR9, UR5 ;  /* 0x0000000908057290 */ /* 0x000fe4000fffe005 */
[----:B------:R-:W-:Y:S02]  /*14e0*/  UISETP.GT.U32.AND UP1, UPT, UR4, 0x1, UP1 ;  /* 0x000000010400788c */ /* 0x000fe40008f24070 */
[----:B------:R-:W-:Y:S02]  /*14f0*/  UIADD3 UR5, UPT, UPT, UR10, UR11, UR5 ;  /* 0x0000000b0a057290 */ /* 0x000fe4000fffe005 */
[----:B------:R-:W-:Y:S02]  /*1500*/  UISETP.GT.U32.AND UP0, UPT, UR4, 0x1, UP2 ;  /* 0x000000010400788c */ /* 0x000fe40009704070 */
[----:B------:R-:W-:Y:S02]  /*1510*/  USEL UR4, URZ, 0x400, UP1 ;  /* 0x00000400ff047887 */ /* 0x000fe40008800000 */
[----:B------:R-:W-:-:S02]  /*1520*/  UIADD3 UR5, UPT, UPT, UR12, UR13, UR5 ;  /* 0x0000000d0c057290 */ /* 0x000fc4000fffe005 */
[----:B------:R-:W-:Y:S02]  /*1530*/  USEL UR6, URZ, 0x4000, UP0 ;  /* 0x00004000ff067887 */ /* 0x000fe40008000000 */
[----:B------:R-:W-:Y:S02]  /*1540*/  UIADD3 UR5, UPT, UPT, UR4, UR14, UR5 ;  /* 0x0000000e04057290 */ /* 0x000fe4000fffe005 */
[----:B------:R-:W-:Y:S02]  /*1550*/  USEL UR7, URZ, 0x800, UP1 ;  /* 0x00000800ff077887 */ /* 0x000fe40008800000 */
[----:B------:R-:W-:Y:S02]  /*1560*/  ULOP3.LUT UR4, UR18, 0xfffffffe, URZ, 0xc0, !UPT ;  /* 0xfffffffe12047892 */ /* 0x000fe4000f8ec0ff */
[----:B------:R-:W-:Y:S02]  /*1570*/  UIADD3 UR5, UPT, UPT, UR15, UR6, UR5 ;  /* 0x000000060f057290 */ /* 0x000fe4000fffe005 */
[----:B------:R-:W-:-:S02]  /*1580*/  ULEA UR4, UR17, UR4, 0x2 ;  /* 0x0000000411047291 */ /* 0x000fc4000f8e10ff */
[----:B------:R-:W-:Y:S02]  /*1590*/  USEL UR6, URZ, 0x8000, UP0 ;  /* 0x00008000ff067887 */ /* 0x000fe40008000000 */
[----:B------:R-:W-:-:S03]  /*15a0*/  UIADD3 UR5, UPT, UPT, UR7, UR16, UR5 ;  /* 0x0000001007057290 */ /* 0x000fc6000fffe005 */
[----:B------:R-:W-:Y:S01]  /*15b0*/  UMOV UR7, 0x3 ;  /* 0x0000000300077882 */ /* 0x000fe20000000000 */
[----:B------:R-:W-:Y:S02]  /*15c0*/  UIADD3 UR5, UPT, UPT, UR5, UR6, URZ ;  /* 0x0000000605057290 */ /* 0x000fe4000fffe0ff */
[----:B------:R-:W-:-:S04]  /*15d0*/  USHF.L.U32 UR4, UR7, UR4, URZ ;  /* 0x0000000407047299 */ /* 0x000fc800080006ff */
[----:B------:R-:W-:Y:S02]  /*15e0*/  IMAD.U32 R4, RZ, RZ, UR5 ;  /* 0x00000005ff047e24 */ /* 0x000fe4000f8e00ff */
[----:B------:R-:W-:Y:S02]  /*15f0*/  IMAD.U32 R3, RZ, RZ, UR4 ;  /* 0x00000004ff037e24 */ /* 0x000fe4000f8e00ff */
.L_x_17:
[----:B------:R-:W-:Y:S05]  /*1600*/  BRA.U !UP6, `(.L_x_18) ;  /* 0x000000010ed47547 */ /* 0x000fea000b800000 */
[----:B------:R-:W1:Y:S01]  /*1610*/  LDCU.128 UR12, c[0x0][0xb10] ;  /* 0x00016200ff0c77ac */ /* 0x000e620008000c00 */
[----:B------:R-:W2:Y:S01]  /*1620*/  LDCU UR6, c[0x0][0x370] ;  /* 0x00006e00ff0677ac */ /* 0x000ea20008000800 */
[----:B------:R-:W3:Y:S01]  /*1630*/  LDCU UR5, c[0x0][0x374] ;  /* 0x00006e80ff0577ac */ /* 0x000ee20008000800 */
[----:B------:R-:W4:Y:S01]  /*1640*/  LDCU UR24, c[0x0][0xb0c] ;  /* 0x00016180ff1877ac */ /* 0x000f220008000800 */
[----:B------:R-:W4:Y:S01]  /*1650*/  LDCU UR4, c[0x0][0xb20] ;  /* 0x00016400ff0477ac */ /* 0x000f220008000800 */
[----:B------:R-:W4:Y:S01]  /*1660*/  LDCU.64 UR8, c[0x0][0xb28] ;  /* 0x00016500ff0877ac */ /* 0x000f220008000a00 */
[----:B-1----:R-:W-:Y:S02]  /*1670*/  UISETP.NE.AND UP0, UPT, UR14, 0x1, UPT ;  /* 0x000000010e00788c */ /* 0x002fe4000bf05270 */
[----:B---3--:R-:W-:Y:S02]  /*1680*/  UIMAD.WIDE.U32 UR10, UR5, UR15, URZ ;  /* 0x0000000f050a72a5 */ /* 0x008fe4000f8e00ff */
[----:B--2---:R-:W-:-:S02]  /*1690*/  UIMAD.WIDE.U32 UR18, UR6, UR12, URZ ;  /* 0x0000000c061272a5 */ /* 0x004fc4000f8e00ff */
[----:B----4-:R-:W-:Y:S02]  /*16a0*/  UISETP.NE.AND UP1, UPT, UR24, 0x1, UPT ;  /* 0x000000011800788c */ /* 0x010fe4000bf25270 */
[----:B------:R-:W-:Y:S01]  /*16b0*/  UISETP.NE.AND UP2, UPT, UR23, 0x1, UPT ;  /* 0x000000011700788c */ /* 0x000fe2000bf45270 */
[----:B------:R-:W-:Y:S02]  /*16c0*/  UMOV UR10, UR11 ;  /* 0x0000000b000a7c82 */ /* 0x000fe40008000000 */
[----:B------:R-:W-:Y:S01]  /*16d0*/  UMOV UR18, UR19 ;  /* 0x0000001300127c82 */ /* 0x000fe20008000000 */
[----:B------:R-:W-:Y:S02]  /*16e0*/  @UP0 USHF.R.U32.HI UR5, URZ, UR4, UR10 ;  /* 0x00000004ff050299 */ /* 0x000fe4000801160a */
[----:B------:R-:W-:Y:S02]  /*16f0*/  UIMAD.WIDE.U32 UR20, UR27, UR15, URZ ;  /* 0x0000000f1b1472a5 */ /* 0x000fe4000f8e00ff */
[----:B------:R-:W-:-:S02]  /*1700*/  UIMAD.WIDE.U32 UR10, UR5, UR8, URZ ;  /* 0x00000008050a72a5 */ /* 0x000fc4000f8e00ff */
[----:B------:R-:W-:Y:S02]  /*1710*/  @UP1 USHF.R.U32.HI UR6, URZ, UR13, UR18 ;  /* 0x0000000dff061299 */ /* 0x000fe40008011612 */
[----:B------:R-:W-:Y:S02]  /*1720*/  UIMAD.WIDE.U32 UR16, UR25, UR12, URZ ;  /* 0x0000000c191072a5 */ /* 0x000fe4000f8e00ff */
[----:B------:R-:W-:Y:S01]  /*1730*/  UIMAD.WIDE.U32 UR18, UR6, UR8, URZ ;  /* 0x00000008061272a5 */ /* 0x000fe2000f8e00ff */
[----:B------:R-:W-:Y:S01]  /*1740*/  UMOV UR20, UR21 ;  /* 0x0000001500147c82 */ /* 0x000fe20008000000 */
[----:B------:R-:W-:Y:S01]  /*1750*/  UMOV UR10, UR11 ;  /* 0x0000000b000a7c82 */ /* 0x000fe20008000000 */
[----:B------:R-:W-:Y:S02]  /*1760*/  USHF.R.U32.HI UR20, URZ, UR4, UR20 ;  /* 0x00000004ff147299 */ /* 0x000fe40008011614 */
[----:B------:R-:W-:Y:S02]  /*1770*/  @UP2 USHF.R.U32.HI UR5, URZ, UR9, UR10 ;  /* 0x00000009ff052299 */ /* 0x000fe4000801160a */
[----:B------:R-:W-:Y:S01]  /*1780*/  UMOV UR7, UR19 ;  /* 0x0000001300077c82 */ /* 0x000fe20008000000 */
[----:B------:R-:W-:Y:S01]  /*1790*/  UMOV UR16, UR17 ;  /* 0x0000001100107c82 */ /* 0x000fe20008000000 */
[----:B------:R-:W-:-:S02]  /*17a0*/  @UP2 USHF.R.U32.HI UR6, URZ, UR9, UR7 ;  /* 0x00000009ff062299 */ /* 0x000fc40008011607 */
[----:B------:R-:W-:Y:S02]  /*17b0*/  USHF.R.U32.HI UR16, URZ, UR13, UR16 ;  /* 0x0000000dff107299 */ /* 0x000fe40008011610 */
[----:B------:R-:W-:Y:S02]  /*17c0*/  USEL UR4, UR27, UR20, !UP0 ;  /* 0x000000141b047287 */ /* 0x000fe4000c000000 */
[----:B------:R-:W-:Y:S02]  /*17d0*/  UIMAD UR7, UR5, UR23, URZ ;  /* 0x00000017050772a4 */ /* 0x000fe4000f8e02ff */
[----:B------:R-:W-:Y:S02]  /*17e0*/  USEL UR5, UR25, UR16, !UP1 ;  /* 0x0000001019057287 */ /* 0x000fe4000c800000 */
[----:B------:R-:W-:Y:S02]  /*17f0*/  UIMAD UR12, UR6, UR23, URZ ;  /* 0x00000017060c72a4 */ /* 0x000fe4000f8e02ff */
[----:B------:R-:W-:-:S02]  /*1800*/  UISETP.GE.AND UP0, UPT, UR4, UR7, UPT ;  /* 0x000000070400728c */ /* 0x000fc4000bf06270 */
[----:B------:R-:W-:Y:S02]  /*1810*/  UIMAD.WIDE.U32 UR10, UR4, UR8, URZ ;  /* 0x00000008040a72a5 */ /* 0x000fe4000f8e00ff */
[----:B------:R-:W-:Y:S02]  /*1820*/  UISETP.GE.OR UP0, UPT, UR5, UR12, UP0 ;  /* 0x0000000c0500728c */ /* 0x000fe40008706670 */
[----:B------:R-:W-:Y:S02]  /*1830*/  UIMAD.WIDE.U32 UR12, UR5, UR8, URZ ;  /* 0x00000008050c72a5 */ /* 0x000fe4000f8e00ff */
[----:B------:R-:W-:Y:S01]  /*1840*/  UIADD3 UR10, UPT, UPT, -UR4, URZ, URZ ;  /* 0x000000ff040a7290 */ /* 0x000fe2000fffe1ff */
[----:B------:R-:W-:Y:S01]  /*1850*/  UMOV UR8, UR11 ;  /* 0x0000000b00087c82 */ /* 0x000fe20008000000 */
[----:B------:R-:W-:Y:S02]  /*1860*/  UIADD3 UR20, UPT, UPT, -UR5, URZ, URZ ;  /* 0x000000ff05147290 */ /* 0x000fe4000fffe1ff */
[----:B------:R-:W-:-:S03]  /*1870*/  USHF.R.U32.HI UR8, URZ, UR9, UR8 ;  /* 0x00000009ff087299 */ /* 0x000fc60008011608 */
[----:B------:R-:W-:Y:S01]  /*1880*/  @!UP0 UMOV UR7, UR13 ;  /* 0x0000000d00078c82 */ /* 0x000fe20008000000 */
[----:B------:R-:W-:Y:S02]  /*1890*/  UIMAD UR27, UR14, UR10, UR27 ;  /* 0x0000000a0e1b72a4 */ /* 0x000fe4000f8e021b */
[----:B------:R-:W-:Y:S02]  /*18a0*/  USEL UR8, UR4, UR8, !UP2 ;  /* 0x0000000804087287 */ /* 0x000fe4000d000000 */
[----:B------:R-:W-:Y:S02]  /*18b0*/  @!UP0 USHF.R.U32.HI UR7, URZ, UR9, UR7 ;  /* 0x00000009ff078299 */ /* 0x000fe40008011607 */
[----:B------:R-:W-:Y:S02]  /*18c0*/  UIADD3 UR9, UPT, UPT, -UR8, URZ, URZ ;  /* 0x000000ff08097290 */ /* 0x000fe4000fffe1ff */
[----:B------:R-:W-:Y:S02]  /*18d0*/  @!UP0 USEL UR7, UR5, UR7, !UP2 ;  /* 0x0000000705078287 */ /* 0x000fe4000d000000 */
[----:B------:R-:W-:-:S02]  /*18e0*/  UIMAD UR9, UR23, UR9, UR4 ;  /* 0x00000009170972a4 */ /* 0x000fc4000f8e0204 */
[----:B------:R-:W-:Y:S02]  /*18f0*/  @!UP0 UIADD3 UR8, UPT, UPT, UR8, -UR7, URZ ;  /* 0x8000000708088290 */ /* 0x000fe4000fffe0ff */
[----:B------:R-:W-:Y:S02]  /*1900*/  @!UP0 UIMAD UR6, UR9, UR6, UR7 ;  /* 0x00000006090682a4 */ /* 0x000fe4000f8e0207 */
[----:B------:R-:W-:Y:S02]  /*1910*/  @!UP0 UIMAD UR4, UR8, UR23, UR5 ;  /* 0x00000017080482a4 */ /* 0x000fe4000f8e0205 */
[----:B------:R-:W-:Y:S02]  /*1920*/  UIMAD UR20, UR24, UR20, UR25 ;  /* 0x00000014181472a4 */ /* 0x000fe4000f8e0219 */
[----:B------:R-:W-:Y:S01]  /*1930*/  UIMAD UR27, UR4, UR14, UR27 ;  /* 0x0000000e041b72a4 */ /* 0x000fe2000f8e021b */
[----:B------:R-:W-:Y:S02]  /*1940*/  @!UP0 UMOV UR5, UR6 ;  /* 0x0000000600058c82 */ /* 0x000fe40008000000 */
[----:B------:R-:W-:-:S12]  /*1950*/  UIMAD UR20, UR5, UR24, UR20 ;  /* 0x00000018051472a4 */ /* 0x000fd8000f8e0214 */
.L_x_18:
[----:B------:R-:W-:-:S09]  /*1960*/  UISETP.NE.AND UP0, UPT, UR26, 0x1, UPT ;  /* 0x000000011a00788c */ /* 0x000fd2000bf05270 */
[----:B------:R-:W-:Y:S05]  /*1970*/  BRA.U UP0, `(.L_x_19) ;  /* 0x0000000100447547 */ /* 0x000fea000b800000 */
[----:B------:R-:W1:Y:S01]  /*1980*/  LDCU.128 UR8, c[0x0][0xb10] ;  /* 0x00016200ff0877ac */ /* 0x000e620008000c00 */
[----:B------:R-:W2:Y:S01]  /*1990*/  LDCU UR12, c[0x0][0xb0c] ;  /* 0x00016180ff0c77ac */ /* 0x000ea20008000800 */
[----:B------:R-:W3:Y:S01]  /*19a0*/  LDCU UR13, c[0x0][0xb20] ;  /* 0x00016400ff0d77ac */ /* 0x000ee20008000800 */
[----:B-1----:R-:W-:Y:S02]  /*19b0*/  UIMAD.WIDE.U32 UR6, UR20, UR8, URZ ;  /* 0x00000008140672a5 */ /* 0x002fe4000f8e00ff */
[----:B------:R-:W-:Y:S02]  /*19c0*/  UIMAD.WIDE.U32 UR4, UR27, UR11, URZ ;  /* 0x0000000b1b0472a5 */ /* 0x000fe4000f8e00ff */
[----:B--2---:R-:W-:Y:S02]  /*19d0*/  UISETP.NE.AND UP1, UPT, UR12, 0x1, UPT ;  /* 0x000000010c00788c */ /* 0x004fe4000bf25270 */
[----:B------:R-:W-:Y:S01]  /*19e0*/  UISETP.NE.AND UP0, UPT, UR10, 0x1, UPT ;  /* 0x000000010a00788c */ /* 0x000fe2000bf05270 */
[----:B------:R-:W-:-:S02]  /*19f0*/  UMOV UR6, UR7 ;  /* 0x0000000700067c82 */ /* 0x000fc40008000000 */
[----:B------:R-:W-:Y:S01]  /*1a00*/  UMOV UR4, UR5 ;  /* 0x0000000500047c82 */ /* 0x000fe20008000000 */
[----:B------:R-:W-:Y:S02]  /*1a10*/  USHF.R.U32.HI UR9, URZ, UR9, UR6 ;  /* 0x00000009ff097299 */ /* 0x000fe40008011606 */
[----:B---3--:R-:W-:Y:S02]  /*1a20*/  USHF.R.U32.HI UR4, URZ, UR13, UR4 ;  /* 0x0000000dff047299 */ /* 0x008fe40008011604 */
[----:B------:R-:W-:Y:S02]  /*1a30*/  USEL UR5, UR20, UR9, !UP1 ;  /* 0x0000000914057287 */ /* 0x000fe4000c800000 */
[----:B------:R-:W-:-:S04]  /*1a40*/  USEL UR4, UR27, UR4, !UP0 ;  /* 0x000000041b047287 */ /* 0x000fc8000c000000 */
[----:B------:R-:W-:Y:S02]  /*1a50*/  UIADD3 UR6, UPT, UPT, -UR4, UR5, URZ ;  /* 0x0000000504067290 */ /* 0x000fe4000fffe1ff */
[----:B------:R-:W-:Y:S02]  /*1a60*/  UIADD3 UR4, UPT, UPT, UR4, -UR5, URZ ;  /* 0x8000000504047290 */ /* 0x000fe4000fffe0ff */
[----:B------:R-:W-:Y:S02]  /*1a70*/  UIMAD UR27, UR6, UR10, UR27 ;  /* 0x0000000a061b72a4 */ /* 0x000fe4000f8e021b */
[----:B------:R-:W-:-:S12]  /*1a80*/  UIMAD UR20, UR4, UR12, UR20 ;  /* 0x0000000c041472a4 */ /* 0x000fd8000f8e0214 */
.L_x_19:
[----:B------:R-:W-:-:S09]  /*1a90*/  UISETP.EQ.U32.AND UP0, UPT, UR28, 0x1, UPT ;  /* 0x000000011c00788c */ /* 0x000fd2000bf02070 */
[----:B------:R-:W-:Y:S05]  /*1aa0*/  BRA.U !UP0, `(.L_x_20) ;  /* 0x00000001080c7547 */ /* 0x000fea000b800000 */
[----:B------:R-:W-:Y:S01]  /*1ab0*/  UCGABAR_WAIT ;  /* 0x0000000000007dc7 */ /* 0x000fe20008000000 */
[----:B------:R-:W-:Y:S01]  /*1ac0*/  CCTL.IVALL ;  /* 0x00000000ff00798f */ /* 0x000fe20002000000 */
[----:B------:R-:W-:Y:S05]  /*1ad0*/  BRA `(.L_x_21) ;  /* 0x0000000000047947 */ /* 0x000fea0003800000 */
.L_x_20:
[----:B------:R-:W-:Y:S06]  /*1ae0*/  BAR.SYNC.DEFER_BLOCKING 0x0 ;  /* 0x0000000000007b1d */ /* 0x000fec0000010000 */
.L_x_21:
[----:B------:R-:W-:Y:S05]  /*1af0*/  BRA.U UP5, `(.L_x_22) ;  /* 0x00000019051c7547 */ /* 0x000fea000b800000 */
[----:B------:R-:W1:Y:S01]  /*1b00*/  LDCU UR6, c[0x0][0x38c] ;  /* 0x00007180ff0677ac */ /* 0x000e620008000800 */
[----:B------:R-:W-:Y:S01]  /*1b10*/  PLOP3.LUT P2, PT, PT, PT, UP3, 0x80, 0x8 ;  /* 0x000000000008781c */ /* 0x000fe20003f4f038 */
[----:B------:R-:W-:Y:S01]  /*1b20*/  IMAD.MOV.U32 R12, RZ, RZ, 0x1 ;  /* 0x00000001ff0c7424 */ /* 0x000fe200078e00ff */
[----:B------:R-:W-:Y:S01]  /*1b30*/  ISETP.NE.AND P3, PT, R5, RZ, P4 ;  /* 0x000000ff0500720c */ /* 0x000fe20002765270 */
[----:B------:R-:W-:Y:S01]  /*1b40*/  USHF.L.U32 UR7, UR25, 0x6, URZ ;  /* 0x0000000619077899 */ /* 0x000fe200080006ff */
[----:B------:R-:W-:Y:S01]  /*1b50*/  PLOP3.LUT P2, PT, P2, PT, PT, 0x8, 0x80 ;  /* 0x000000000080781c */ /* 0x000fe2000174e170 */
[----:B------:R-:W-:Y:S01]  /*1b60*/  UISETP.NE.AND UP1, UPT, UR22, URZ, UPT ;  /* 0x000000ff1600728c */ /* 0x000fe2000bf25270 */
[----:B------:R-:W-:Y:S01]  /*1b70*/  CS2R R10, SRZ ;  /* 0x00000000000a7805 */ /* 0x000fe2000001ff00 */
[----:B------:R-:W-:Y:S01]  /*1b80*/  IMAD.MOV.U32 R9, RZ, RZ, RZ ;  /* 0x000000ffff097224 */ /* 0x000fe200078e00ff */
[----:B------:R-:W2:Y:S01]  /*1b90*/  LDCU UR65, c[0x0][0x370] ;  /* 0x00006e00ff4177ac */ /* 0x000ea20008000800 */
[----:B------:R-:W-:Y:S01]  /*1ba0*/  IMAD.MOV.U32 R8, RZ, RZ, 0x1 ;  /* 0x00000001ff087424 */ /* 0x000fe200078e00ff */
[----:B------:R-:W3:Y:S01]  /*1bb0*/  LDCU.64 UR54, c[0x0][0x348] ;  /* 0x00006900ff3677ac */ /* 0x000ee20008000a00 */
[----:B------:R-:W4:Y:S01]  /*1bc0*/  LDCU UR64, c[0x0][0x374] ;  /* 0x00006e80ff4077ac */ /* 0x000f220008000800 */
[----:B-1----:R-:W-:-:S02]  /*1bd0*/  UIADD3 UR5, UPT, UPT, UR6, 0x7f, URZ ;  /* 0x0000007f06057890 */ /* 0x002fc4000fffe0ff */
[----:B------:R-:W-:Y:S02]  /*1be0*/  UIADD3 UR72, UPT, UPT, UR6, 0xfe, URZ ;  /* 0x000000fe06487890 */ /* 0x000fe4000fffe0ff */
[----:B------:R-:W-:Y:S02]  /*1bf0*/  USHF.R.S32.HI UR4, URZ, 0x1f, UR5 ;  /* 0x0000001fff047899 */ /* 0x000fe40008011405 */
[----:B------:R-:W-:Y:S02]  /*1c00*/  USEL UR38, UR46, 0x2, UP1 ;  /* 0x000000022e267887 */ /* 0x000fe40008800000 */
[----:B------:R-:W-:Y:S02]  /*1c10*/  ULEA.HI UR4, UR4, UR5, URZ, 0x7 ;  /* 0x0000000504047291 */ /* 0x000fe4000f8f38ff */
[----:B------:R-:W-:Y:S02]  /*1c20*/  ULOP3.LUT UR5, UR7, 0x40, URZ, 0xc0, !UPT ;  /* 0x0000004007057892 */ /* 0x000fe4000f8ec0ff */
[----:B------:R-:W-:-:S02]  /*1c30*/  USHF.R.S32.HI UR67, URZ, 0x7, UR4 ;  /* 0x00000007ff437899 */ /* 0x000fc40008011404 */
[----:B------:R-:W-:Y:S02]  /*1c40*/  UIADD3 UR4, UPT, UPT, UR6, -0x1, URZ ;  /* 0xffffffff06047890 */ /* 0x000fe4000fffe0ff */
[----:B------:R-:W-:Y:S02]  /*1c50*/  UISETP.LT.U32.AND UP0, UPT, UR67, 0x3, UPT ;  /* 0x000000034300788c */ /* 0x000fe4000bf01070 */
[----:B------:R-:W-:Y:S02]  /*1c60*/  UISETP.GE.U32.AND UP2, UPT, UR4, -0xff, UPT ;  /* 0xffffff010400788c */ /* 0x000fe4000bf46070 */
[----:B------:R-:W-:Y:S02]  /*1c70*/  USEL UR66, UR67, 0x3, UP0 ;  /* 0x0000000343427887 */ /* 0x000fe40008000000 */
[----:B------:R-:W-:Y:S02]  /*1c80*/  ULEA UR71, UR71, UR5, 0x5 ;  /* 0x0000000547477291 */ /* 0x000fe4000f8e28ff */
[----:B------:R-:W-:-:S02]  /*1c90*/  UIADD3 UR4, UPT, UPT, UR66, -0x1, URZ ;  /* 0xffffffff42047890 */ /* 0x000fc4000fffe0ff */
[----:B------:R-:W-:Y:S02]  /*1ca0*/  ULEA UR69, UR69, UR5, 0x4 ;  /* 0x0000000545457291 */ /* 0x000fe4000f8e20ff */
[----:B------:R-:W-:Y:S02]  /*1cb0*/  UIADD3 UR70, UPT, UPT, UR67, -UR66, URZ ;  /* 0x8000004243467290 */ /* 0x000fe4000fffe0ff */
[----:B------:R-:W-:Y:S01]  /*1cc0*/  @UP2 UIADD3 UR4, UPT, UPT, UR66, URZ, URZ ;  /* 0x000000ff42042290 */ /* 0x000fe2000fffe0ff */
[----:B------:R-:W-:-:S03]  /*1cd0*/  UMOV UR29, URZ ;  /* 0x000000ff001d7c82 */ /* 0x000fc60008000000 */
[----:B------:R-:W-:Y:S02]  /*1ce0*/  UIADD3 UR61, UPT, UPT, UR4, 0x1, URZ ;  /* 0x00000001043d7890 */ /* 0x000fe4000fffe0ff */
[----:B--234-:R-:W-:-:S12]  /*1cf0*/  UIADD3 UR68, UPT, UPT, -UR4, URZ, URZ ;  /* 0x000000ff04447290 */ /* 0x01cfd8000fffe1ff */
.L_x_46:
[----:B------:R-:W-:-:S13]  /*1d00*/  R2UR UR4, R60 ;  /* 0x000000003c0472ca */ /* 0x000fda00000e0000 */
[----:B------:R-:W-:Y:S01]  /*1d10*/  UISETP.NE.AND UP0, UPT, UR4, URZ, UPT ;  /* 0x000000ff0400728c */ /* 0x000fe2000bf05270 */
[----:B------:R-:W1:Y:S02]  /*1d20*/  S2UR UR4, SR_CgaCtaId ;  /* 0x00000000000479c3 */ /* 0x000e640000008800 */
[----:B-1----:R-:W-:-:S06]  /*1d30*/  MOV R60, UR4 ;  /* 0x00000004003c7c02 */ /* 0x002fcc0008000f00 */
[----:B---3--:R-:W-:Y:S05]  /*1d40*/  BRA.U UP0, `(.L_x_23) ;  /* 0x0000000100347547 */ /* 0x008fea000b800000 */
[----:B------:R-:W1:Y:S01]  /*1d50*/  S2R R0, SR_CgaCtaId ;  /* 0x0000000000007919 */ /* 0x000e620000008800 */
[----:B------:R-:W-:-:S04]  /*1d60*/  MOV R2, 0x400 ;  /* 0x0000040000027802 */ /* 0x000fc80000000f00 */
[----:B-1----:R-:W-:Y:S02]  /*1d70*/  LEA R0, R0, R2, 0x18 ;  /* 0x0000000200007211 */ /* 0x002fe400078ec0ff */
[----:B------:R-:W-:-:S03]  /*1d80*/  SHF.L.U32 R2, R8, 0x1f, RZ ;  /* 0x0000001f08027819 */ /* 0x000fc600000006ff */
[----:B------:R-:W-:-:S04]  /*1d90*/  IMAD R0, R9, 0x8, R0 ;  /* 0x0000000809007824 */ /* 0x000fc800078e0200 */
[----:B------:R-:W1:Y:S02]  /*1da0*/  SYNCS.PHASECHK.TRANS64.TRYWAIT P0, [R0+URZ+0xf0], R2 ;  /* 0x0000f002000075a7 */ /* 0x000e6400080011ff */
[----:B-1----:R-:W-:Y:S05]  /*1db0*/  @!P0 BRA `(.L_x_24) ;  /* 0x0000008000848947 */ /* 0x002fea0003800000 */
.L_x_152:
[----:B------:R-:W-:Y:S01]  /*1dc0*/  VIADD R9, R9, 0x1 ;  /* 0x0000000109097836 */ /* 0x000fe20000000000 */
[----:B------:R1:W-:Y:S04]  /*1dd0*/  SYNCS.ARRIVE.TRANS64.A1T0 RZ, [R0+URZ+0xe0], RZ ;  /* 0x0000e0ff00ff79a7 */ /* 0x0003e800081000ff */
[----:B------:R-:W-:-:S04]  /*1de0*/  ISETP.NE.AND P0, PT, R9, 0x2, PT ;  /* 0x000000020900780c */ /* 0x000fc80003f05270 */
[----:B------:R-:W-:Y:S02]  /*1df0*/  SEL R9, R9, RZ, P0 ;  /* 0x000000ff09097207 */ /* 0x000fe40000000000 */
[----:B-1----:R-:W-:-:S04]  /*1e00*/  SEL R0, RZ, 0x1, P0 ;  /* 0x00000001ff007807 */ /* 0x002fc80000000000 */
[----:B------:R-:W-:-:S07]  /*1e10*/  LOP3.LUT R8, R8, R0, RZ, 0x3c, !PT ;  /* 0x0000000008087212 */ /* 0x000fce00078e3cff */
.L_x_23:
[----:B------:R-:W-:Y:S01]  /*1e20*/  R2UR UR4, R60 ;  /* 0x000000003c0472ca */ /* 0x000fe200000e0000 */
[----:B------:R-:W-:Y:S01]  /*1e30*/  UMOV UR22, 0x400 ;  /* 0x0000040000167882 */ /* 0x000fe20000000000 */
[----:B------:R-:W-:Y:S01]  /*1e40*/  SHF.L.U32 R0, R12, 0x1f, RZ ;  /* 0x0000001f0c007819 */ /* 0x000fe200000006ff */
[----:B------:R-:W-:Y:S02]  /*1e50*/  UISETP.GE.U32.AND UP0, UPT, UR72, 0xff, UPT ;  /* 0x000000ff4800788c */ /* 0x000fe4000bf06070 */
[----:B------:R-:W-:Y:S01]  /*1e60*/  ULEA UR27, UR27, UR71, 0x7 ;  /* 0x000000471b1b7291 */ /* 0x000fe2000f8e38ff */
[----:B------:R-:W-:-:S07]  /*1e70*/  UMOV UR21, URZ ;  /* 0x000000ff00157c82 */ /* 0x000fce0008000000 */
[----:B------:R-:W-:-:S04]  /*1e80*/  ULEA UR22, UR4, UR22, 0x18 ;  /* 0x0000001604167291 */ /* 0x000fc8000f8ec0ff */
[----:B------:R-:W-:-:S09]  /*1e90*/  ULEA UR4, UR29, UR22, 0x3 ;  /* 0x000000161d047291 */ /* 0x000fd2000f8e18ff */
[----:B------:R1:W2:Y:S01]  /*1ea0*/  SYNCS.PHASECHK.TRANS64.TRYWAIT P1, [UR4+0x18], R0 ;  /* 0x00001800ff0075a7 */ /* 0x0002a20008021104 */
[----:B------:R-:W-:-:S04]  /*1eb0*/  ULEA.HI UR4, UR20, UR20, URZ, 0x1 ;  /* 0x0000001414047291 */ /* 0x000fc8000f8f08ff */
[----:B------:R-:W-:-:S04]  /*1ec0*/  USHF.L.U32 UR4, UR4, 0x6, URZ ;  /* 0x0000000604047899 */ /* 0x000fc800080006ff */
[----:B------:R-:W-:-:S04]  /*1ed0*/  ULOP3.LUT UR59, UR4, 0xffffff80, URZ, 0xc0, !UPT ;  /* 0xffffff80043b7892 */ /* 0x000fc8000f8ec0ff */
[----:B------:R-:W-:Y:S01]  /*1ee0*/  UIADD3 UR59, UPT, UPT, UR69, UR59, URZ ;  /* 0x0000003b453b7290 */ /* 0x000fe2000fffe0ff */
[----:B------:R-:W-:Y:S11]  /*1ef0*/  BRA.U !UP0, `(.L_x_25) ;  /* 0x00000005086c7547 */ /* 0x000ff6000b800000 */
[----:B------:R-:W-:Y:S01]  /*1f00*/  UMOV UR23, UR68 ;  /* 0x0000004400177c82 */ /* 0x000fe20008000000 */
[----:B------:R-:W-:Y:S01]  /*1f10*/  UMOV UR13, UR29 ;  /* 0x0000001d000d7c82 */ /* 0x000fe20008000000 */
[----:B------:R-:W-:-:S05]  /*1f20*/  UMOV UR42, 0x40 ;  /* 0x00000040002a7882 */ /* 0x000fca0000000000 */
.L_x_33:
[----:B------:R-:W-:Y:S01]  /*1f30*/  ULEA UR6, UR13, UR22, 0x3 ;  /* 0x000000160d067291 */ /* 0x000fe2000f8e18ff */
[----:B--2---:R-:W-:Y:S01]  /*1f40*/  @P4 MOV R2, 0x20000 ;  /* 0x0002000000024802 */ /* 0x004fe20000000f00 */
[----:B--23--:R-:W-:Y:S10]  /*1f50*/  @P1 BRA `(.L_x_26) ;  /* 0x00000000000c1947 */ /* 0x00cff40003800000 */
[----:B------:R-:W-:-:S04]  /*1f60*/  SHF.L.U32 R3, R12, 0x1f, RZ ;  /* 0x0000001f0c037819 */ /* 0x000fc800000006ff */
[----:B------:R-:W2:Y:S02]  /*1f70*/  SYNCS.PHASECHK.TRANS64.TRYWAIT P0, [UR6+0x18], R3 ;  /* 0x00001803ff0075a7 */ /* 0x000ea40008001106 */
[----:B--2---:R-:W-:Y:S05]  /*1f80*/  @!P0 BRA `(.L_x_27) ;  /* 0x0000008000248947 */ /* 0x004fea0003800000 */
.L_x_26:
[----:B------:R2:W-:Y:S01]  /*1f90*/  @P4 SYNCS.ARRIVE.TRANS64 RZ, [UR6], R2 ;  /* 0x00000002ffff49a7 */ /* 0x0005e20008000006 */
[----:B------:R-:W-:Y:S02]  /*1fa0*/  ULOP3.LUT UR4, UR38, 0x2, URZ, 0xfc, !UPT ;  /* 0x0000000226047892 */ /* 0x000fe4000f8efcff */
[----:B------:R-:W-:Y:S02]  /*1fb0*/  UIADD3 UR23, UPT, UPT, UR23, 0x1, URZ ;  /* 0x0000000117177890 */ /* 0x000fe4000fffe0ff */
[----:B------:R-:W-:Y:S02]  /*1fc0*/  UISETP.NE.AND UP0, UPT, UR4, 0x2, UPT ;  /* 0x000000020400788c */ /* 0x000fe4000bf05270 */
[----:B------:R-:W-:-:S07]  /*1fd0*/  UISETP.NE.AND UP2, UPT, UR23, 0x1, UPT ;  /* 0x000000011700788c */ /* 0x000fce000bf45270 */
[----:B------:R-:W-:Y:S05]  /*1fe0*/  BRA.U UP0, `(.L_x_28) ;  /* 0x0000000100047547 */ /* 0x000fea000b800000 */
[----:B------:R-:W-:Y:S05]  /*1ff0*/  BPT.TRAP 0x1 ;  /* 0x000000040000795c */ /* 0x000fea0000300000 */
.L_x_28:
[----:B------:R-:W-:Y:S04]  /*2000*/  BSSY.RECONVERGENT B0, `(.L_x_29) ;  /* 0x0000003000007945 */ /* 0x000fe80003800200 */
[----:B------:R-:W-:Y:S05]  /*2010*/  @!P3 BRA `(.L_x_30) ;  /* 0x000000000004b947 */ /* 0x000fea0003800000 */
[----:B------:R-:W-:Y:S05]  /*2020*/  BPT.TRAP 0x1 ;  /* 0x000000040000795c */ /* 0x000fea0000300000 */
.L_x_30:
[----:B------:R-:W-:Y:S05]  /*2030*/  BSYNC.RECONVERGENT B0 ;  /* 0x0000000000007941 */ /* 0x000fea0003800200 */
.L_x_29:
[----:B------:R-:W-:Y:S01]  /*2040*/  UIADD3 UR4, UPT, UPT, UR13, 0x1, URZ ;  /* 0x000000010d047890 */ /* 0x000fe2000fffe0ff */
[----:B------:R-:W-:Y:S01]  /*2050*/  BSSY.RECONVERGENT B0, `(.L_x_31) ;  /* 0x0000041000007945 */ /* 0x000fe20003800200 */
[----:B------:R-:W-:Y:S02]  /*2060*/  ELECT P0, URZ, PT ;  /* 0x0000000000ff782f */ /* 0x000fe40003800000 */
[----:B------:R-:W-:-:S04]  /*2070*/  UISETP.NE.AND UP0, UPT, UR4, 0x3, UPT ;  /* 0x000000030400788c */ /* 0x000fc8000bf05270 */
[----:B------:R-:W-:Y:S02]  /*2080*/  USEL UR5, URZ, 0x1, UP0 ;  /* 0x00000001ff057887 */ /* 0x000fe40008000000 */
[----:B------:R-:W-:-:S04]  /*2090*/  USEL UR29, UR4, URZ, UP0 ;  /* 0x000000ff041d7287 */ /* 0x000fc80008000000 */
[----:B------:R-:W-:Y:S01]  /*20a0*/  ULEA UR4, UR29, UR22, 0x3 ;  /* 0x000000161d047291 */ /* 0x000fe2000f8e18ff */
[----:B------:R-:W-:-:S04]  /*20b0*/  LOP3.LUT R12, R12, UR5, RZ, 0x3c, !PT ;  /* 0x000000050c0c7c12 */ /* 0x000fc8000f8e3cff */
[----:B-1----:R-:W-:-:S04]  /*20c0*/  SHF.L.U32 R0, R12, 0x1f, RZ ;  /* 0x0000001f0c007819 */ /* 0x002fc800000006ff */
[----:B------:R1:W3:Y:S01]  /*20d0*/  SYNCS.PHASECHK.TRANS64.TRYWAIT P1, [UR4+0x18], R0 ;  /* 0x00001800ff0075a7 */ /* 0x0002e20008021104 */
[----:B------:R-:W-:Y:S05]  /*20e0*/  @!P0 BRA `(.L_x_32) ;  /* 0x0000000000dc8947 */ /* 0x000fea0003800000 */
[----:B------:R-:W-:Y:S02]  /*20f0*/  USHF.L.U32 UR7, UR13, 0xd, URZ ;  /* 0x0000000d0d077899 */ /* 0x000fe400080006ff */
[----:B------:R-:W-:Y:S02]  /*2100*/  UIADD3 UR4, UP1, UPT, UR54, 0x80, URZ ;  /* 0x0000008036047890 */ /* 0x000fe4000ff3e0ff */
[----:B------:R-:W-:Y:S02]  /*2110*/  ULOP3.LUT UR32, UR7, UR53, URZ, 0xfc, !UPT ;  /* 0x0000003507207292 */ /* 0x000fe4000f8efcff */
[----:B------:R-:W-:Y:S02]  /*2120*/  ULOP3.LUT UR7, UR7, UR45, URZ, 0xfc, !UPT ;  /* 0x0000002d07077292 */ /* 0x000fe4000f8efcff */
[----:B------:R-:W-:Y:S02]  /*2130*/  ULEA UR32, UR32, UR22, 0x2 ;  /* 0x0000001620207291 */ /* 0x000fe4000f8e10ff */
[----:B------:R-:W-:-:S02]  /*2140*/  UIADD3 UR14, UP0, UPT, UR54, 0x180, URZ ;  /* 0x00000180360e7890 */ /* 0x000fc4000ff1e0ff */
[----:B------:R-:W-:Y:S02]  /*2150*/  UIADD3 UR58, UPT, UPT, UR42, -0x40, URZ ;  /* 0xffffffc02a3a7890 */ /* 0x000fe4000fffe0ff */
[----:B------:R-:W-:Y:S02]  /*2160*/  ULOP3.LUT UR57, UR6, 0xfefffff8, URZ, 0xc0, !UPT ;  /* 0xfefffff806397892 */ /* 0x000fe4000f8ec0ff */
[----:B------:R-:W-:Y:S02]  /*2170*/  UIADD3.X UR5, UPT, UPT, URZ, UR55, URZ, UP1, !UPT ;  /* 0x00000037ff057290 */ /* 0x000fe40008ffe4ff */
[----:B------:R-:W-:Y:S02]  /*2180*/  ULEA UR7, UR7, UR22, 0x2 ;  /* 0x0000001607077291 */ /* 0x000fe4000f8e10ff */
[----:B------:R-:W-:Y:S02]  /*2190*/  UIADD3 UR56, UPT, UPT, UR32, 0x8400, URZ ;  /* 0x0000840020387890 */ /* 0x000fe4000fffe0ff */
[----:B------:R-:W-:-:S02]  /*21a0*/  UPRMT UR17, URZ, 0x5410, UR31 ;  /* 0x00005410ff117896 */ /* 0x000fc4000800001f */
[----:B------:R-:W-:Y:S02]  /*21b0*/  UIADD3 UR50, UPT, UPT, UR42, -0x20, URZ ;  /* 0xffffffe02a327890 */ /* 0x000fe4000fffe0ff */
[----:B------:R-:W-:Y:S02]  /*21c0*/  UIADD3 UR48, UPT, UPT, UR32, 0xa400, URZ ;  /* 0x0000a40020307890 */ /* 0x000fe4000fffe0ff */
[----:B------:R-:W-:Y:S02]  /*21d0*/  UIADD3 UR40, UPT, UPT, UR32, 0xc400, URZ ;  /* 0x0000c40020287890 */ /* 0x000fe4000fffe0ff */
[----:B------:R-:W-:Y:S02]  /*21e0*/  UIADD3 UR34, UPT, UPT, UR42, 0x20, URZ ;  /* 0x000000202a227890 */ /* 0x000fe4000fffe0ff */
[----:B------:R-:W-:Y:S02]  /*21f0*/  UIADD3 UR32, UPT, UPT, UR32, 0xe400, URZ ;  /* 0x0000e40020207890 */ /* 0x000fe4000fffe0ff */
[----:B------:R-:W-:-:S02]  /*2200*/  UIADD3.X UR15, UPT, UPT, URZ, UR55, URZ, UP0, !UPT ;  /* 0x00000037ff0f7290 */ /* 0x000fc400087fe4ff */
[----:B------:R-:W-:Y:S02]  /*2210*/  UPRMT UR21, URZ, 0x5410, UR30 ;  /* 0x00005410ff157896 */ /* 0x000fe4000800001e */
[----:B------:R-:W-:Y:S02]  /*2220*/  UIADD3 UR24, UPT, UPT, UR7, 0x20400, URZ ;  /* 0x0002040007187890 */ /* 0x000fe4000fffe0ff */
[----:B------:R-:W-:Y:S01]  /*2230*/  UIADD3 UR8, UPT, UPT, UR7, 0x22400, URZ ;  /* 0x0002240007087890 */ /* 0x000fe2000fffe0ff */
[----:B------:R-:W-:Y:S01]  /*2240*/  UMOV UR46, 0x0 ;  /* 0x00000000002e7882 */ /* 0x000fe20000000000 */
[----:B------:R-:W-:Y:S01]  /*2250*/  UMOV UR47, 0x10000000 ;  /* 0x10000000002f7882 */ /* 0x000fe20000000000 */
[----:B------:R-:W-:Y:S01]  /*2260*/  UMOV UR51, UR59 ;  /* 0x0000003b00337c82 */ /* 0x000fe20008000000 */
[----:B------:R-:W-:Y:S01]  /*2270*/  UMOV UR52, UR60 ;  /* 0x0000003c00347c82 */ /* 0x000fe20008000000 */
[----:B------:R-:W-:Y:S01]  /*2280*/  UMOV UR49, UR57 ;  /* 0x0000003900317c82 */ /* 0x000fe20008000000 */
[----:B------:R-:W-:Y:S01]  /*2290*/  UMOV UR43, UR59 ;  /* 0x0000003b002b7c82 */ /* 0x000fe20008000000 */
[----:B------:R-:W-:Y:S01]  /*22a0*/  UMOV UR44, UR60 ;  /* 0x0000003c002c7c82 */ /* 0x000fe20008000000 */
[----:B------:R-:W-:Y:S01]  /*22b0*/  UMOV UR41, UR57 ;  /* 0x0000003900297c82 */ /* 0x000fe20008000000 */
[----:B------:R-:W-:Y:S01]  /*22c0*/  UTMALDG.3D.MULTICAST.2CTA [UR56], [UR4], UR17, desc[UR46] ;  /* 0x00002e38040073b4 */ /* 0x000fe20008211811 */
[----:B------:R-:W-:Y:S01]  /*22d0*/  UMOV UR35, UR59 ;  /* 0x0000003b00237c82 */ /* 0x000fe20008000000 */
        /* <DEDUP_REMOVED lines=10> */
[----:B------:R-:W-:Y:S01]  /*2380*/  UIADD3 UR16, UPT, UPT, UR7, 0x24400, URZ ;  /* 0x0002440007107890 */ /* 0x000fe2000fffe0ff */
[----:B------:R-:W-:Y:S01]  /*2390*/  UMOV UR18, UR42 ;  /* 0x0000002a00127c82 */ /* 0x000fe20008000000 */
[----:B------:R-:W-:Y:S01]  /*23a0*/  UMOV UR19, UR27 ;  /* 0x0000001b00137c82 */ /* 0x000fe20008000000 */
[----:B------:R-:W-:Y:S01]  /*23b0*/  UTMALDG.3D.MULTICAST.2CTA [UR40], [UR4], UR17, desc[UR46] ;  /* 0x00002e28040073b4 */ /* 0x000fe20008211811 */
[----:B------:R-:W-:Y:S01]  /*23c0*/  UMOV UR20, UR60 ;  /* 0x0000003c00147c82 */ /* 0x000fe20008000000 */
[----:B------:R4:W-:Y:S01]  /*23d0*/  UTMALDG.3D.MULTICAST.2CTA [UR32], [UR4], UR17, desc[UR46] ;  /* 0x00002e20040073b4 */ /* 0x0009e20008211811 */
[----:B------:R-:W-:Y:S01]  /*23e0*/  UTMALDG.3D.MULTICAST.2CTA [UR24], [UR14], UR21, desc[UR46] ;  /* 0x00002e180e0073b4 */ /* 0x000fe20008211815 */
[----:B------:R2:W-:Y:S01]  /*23f0*/  UTMALDG.3D.MULTICAST.2CTA [UR8], [UR14], UR21, desc[UR46] ;  /* 0x00002e080e0073b4 */ /* 0x0005e20008211815 */
[----:B----4-:R-:W-:-:S02]  /*2400*/  UMOV UR17, UR57 ;  /* 0x0000003900117c82 */ /* 0x010fc40008000000 */
[----:B------:R4:W-:Y:S01]  /*2410*/  UTMALDG.3D.MULTICAST.2CTA [UR16], [UR14], UR21, desc[UR46] ;  /* 0x00002e100e0073b4 */ /* 0x0009e20008211815 */
[----:B--2---:R-:W-:Y:S01]  /*2420*/  UIADD3 UR8, UPT, UPT, UR7, 0x26400, URZ ;  /* 0x0002640007087890 */ /* 0x004fe2000fffe0ff */
[----:B------:R-:W-:-:S08]  /*2430*/  UMOV UR10, UR34 ;  /* 0x00000022000a7c82 */ /* 0x000fd00008000000 */
[----:B------:R4:W-:Y:S02]  /*2440*/  UTMALDG.3D.MULTICAST.2CTA [UR8], [UR14], UR21, desc[UR46] ;  /* 0x00002e080e0073b4 */ /* 0x0009e40008211815 */
[----:B----4-:R-:W-:Y:S01]  /*2450*/  NOP ;  /* 0x0000000000007918 */ /* 0x010fe20000000000 */
.L_x_32:
[----:B------:R-:W-:Y:S05]  /*2460*/  BSYNC.RECONVERGENT B0 ;  /* 0x0000000000007941 */ /* 0x000fea0003800200 */
.L_x_31:
[----:B------:R-:W-:Y:S01]  /*2470*/  UIADD3 UR42, UPT, UPT, UR42, 0x80, URZ ;  /* 0x000000802a2a7890 */ /* 0x000fe2000fffe0ff */
[----:B------:R-:W-:Y:S01]  /*2480*/  UMOV UR13, UR29 ;  /* 0x0000001d000d7c82 */ /* 0x000fe20008000000 */
[----:B------:R-:W-:Y:S01]  /*2490*/  UMOV UR21, UR61 ;  /* 0x0000003d00157c82 */ /* 0x000fe20008000000 */
[----:B------:R-:W-:Y:S09]  /*24a0*/  BRA.U UP2, `(.L_x_33) ;  /* 0xfffffff902a07547 */ /* 0x000ff2000b83ffff */
.L_x_25:
[----:B------:R-:W-:Y:S01]  /*24b0*/  ULEA UR4, UR29, UR22, 0x3 ;  /* 0x000000161d047291 */ /* 0x000fe2000f8e18ff */
[----:B-1----:R-:W-:Y:S01]  /*24c0*/  SHF.L.U32 R0, R12, 0x1f, RZ ;  /* 0x0000001f0c007819 */ /* 0x002fe200000006ff */
[----:B------:R-:W-:Y:S01]  /*24d0*/  @!P2 SYNCS.ARRIVE.TRANS64.A1T0 RZ, [UR22+0x78], RZ ;  /* 0x000078ffffffa9a7 */ /* 0x000fe20008100016 */
[----:B------:R-:W-:-:S06]  /*24e0*/  UISETP.GT.AND UP0, UPT, UR67, UR66, UPT ;  /* 0x000000424300728c */ /* 0x000fcc000bf04270 */
[----:B--23--:R1:W2:Y:S03]  /*24f0*/  SYNCS.PHASECHK.TRANS64.TRYWAIT P1, [UR4+0x18], R0 ;  /* 0x00001800ff0075a7 */ /* 0x00c2a60008021104 */
[----:B------:R-:W-:Y:S05]  /*2500*/  BRA.U !UP0, `(.L_x_34) ;  /* 0x0000000508647547 */ /* 0x000fea000b800000 */
[----:B------:R-:W-:Y:S01]  /*2510*/  UIADD3 UR37, UPT, UPT, UR70, UR21, URZ ;  /* 0x0000001546257290 */ /* 0x000fe2000fffe0ff */
[----:B------:R-:W-:-:S11]  /*2520*/  UMOV UR13, UR29 ;  /* 0x0000001d000d7c82 */ /* 0x000fd60008000000 */
.L_x_42:
[----:B------:R-:W-:Y:S01]  /*2530*/  ULEA UR6, UR13, UR22, 0x3 ;  /* 0x000000160d067291 */ /* 0x000fe2000f8e18ff */
[----:B--2---:R-:W-:Y:S01]  /*2540*/  @P4 MOV R2, 0x20000 ;  /* 0x0002000000024802 */ /* 0x004fe20000000f00 */
[----:B--23--:R-:W-:Y:S10]  /*2550*/  @P1 BRA `(.L_x_35) ;  /* 0x00000000000c1947 */ /* 0x00cff40003800000 */
[----:B------:R-:W-:-:S04]  /*2560*/  SHF.L.U32 R3, R12, 0x1f, RZ ;  /* 0x0000001f0c037819 */ /* 0x000fc800000006ff */
[----:B------:R-:W2:Y:S02]  /*2570*/  SYNCS.PHASECHK.TRANS64.TRYWAIT P0, [UR6+0x18], R3 ;  /* 0x00001803ff0075a7 */ /* 0x000ea40008001106 */
[----:B--2---:R-:W-:Y:S05]  /*2580*/  @!P0 BRA `(.L_x_36) ;  /* 0x0000007800bc8947 */ /* 0x004fea0003800000 */
.L_x_35:
[----:B------:R2:W-:Y:S01]  /*2590*/  @P4 SYNCS.ARRIVE.TRANS64 RZ, [UR6], R2 ;  /* 0x00000002ffff49a7 */ /* 0x0005e20008000006 */
[----:B------:R-:W-:-:S04]  /*25a0*/  ULOP3.LUT UR4, UR38, 0x2, URZ, 0xfc, !UPT ;  /* 0x0000000226047892 */ /* 0x000fc8000f8efcff */
[----:B------:R-:W-:-:S09]  /*25b0*/  UISETP.NE.AND UP0, UPT, UR4, 0x2, UPT ;  /* 0x000000020400788c */ /* 0x000fd2000bf05270 */
[----:B------:R-:W-:Y:S05]  /*25c0*/  BRA.U UP0, `(.L_x_37) ;  /* 0x0000000100047547 */ /* 0x000fea000b800000 */
[----:B------:R-:W-:Y:S05]  /*25d0*/  BPT.TRAP 0x1 ;  /* 0x000000040000795c */ /* 0x000fea0000300000 */
.L_x_37:
[----:B------:R-:W-:Y:S04]  /*25e0*/  BSSY.RECONVERGENT B0, `(.L_x_38) ;  /* 0x0000003000007945 */ /* 0x000fe80003800200 */
[----:B------:R-:W-:Y:S05]  /*25f0*/  @!P3 BRA `(.L_x_39) ;  /* 0x000000000004b947 */ /* 0x000fea0003800000 */
[----:B------:R-:W-:Y:S05]  /*2600*/  BPT.TRAP 0x1 ;  /* 0x000000040000795c */ /* 0x000fea0000300000 */
.L_x_39:
[----:B------:R-:W-:Y:S05]  /*2610*/  BSYNC.RECONVERGENT B0 ;  /* 0x0000000000007941 */ /* 0x000fea0003800200 */
.L_x_38:
        /* <DEDUP_REMOVED lines=16> */
[----:B------:R-:W-:-:S02]  /*2720*/  USHF.L.U32 UR58, UR21, 0x7, URZ ;  /* 0x00000007153a7899 */ /* 0x000fc400080006ff */
[----:B------:R-:W-:Y:S02]  /*2730*/  UIADD3 UR14, UP0, UPT, UR54, 0x180, URZ ;  /* 0x00000180360e7890 */ /* 0x000fe4000ff1e0ff */
[----:B------:R-:W-:Y:S02]  /*2740*/  ULOP3.LUT UR57, UR6, 0xfefffff8, URZ, 0xc0, !UPT ;  /* 0xfefffff806397892 */ /* 0x000fe4000f8ec0ff */
[----:B------:R-:W-:Y:S02]  /*2750*/  UIADD3.X UR5, UPT, UPT, URZ, UR55, URZ, UP1, !UPT ;  /* 0x00000037ff057290 */ /* 0x000fe40008ffe4ff */
[----:B------:R-:W-:Y:S02]  /*2760*/  ULEA UR7, UR7, UR22, 0x2 ;  /* 0x0000001607077291 */ /* 0x000fe4000f8e10ff */
[----:B------:R-:W-:Y:S02]  /*2770*/  UIADD3 UR56, UPT, UPT, UR32, 0x8400, URZ ;  /* 0x0000840020387890 */ /* 0x000fe4000fffe0ff */
[----:B------:R-:W-:-:S02]  /*2780*/  UPRMT UR16, URZ, 0x5410, UR31 ;  /* 0x00005410ff107896 */ /* 0x000fc4000800001f */
[----:B------:R-:W-:Y:S02]  /*2790*/  UIADD3 UR50, UPT, UPT, UR58, 0x20, URZ ;  /* 0x000000203a327890 */ /* 0x000fe4000fffe0ff */
[----:B------:R-:W-:Y:S02]  /*27a0*/  UIADD3 UR48, UPT, UPT, UR32, 0xa400, URZ ;  /* 0x0000a40020307890 */ /* 0x000fe4000fffe0ff */
[----:B------:R-:W-:Y:S02]  /*27b0*/  UIADD3 UR42, UPT, UPT, UR58, 0x40, URZ ;  /* 0x000000403a2a7890 */ /* 0x000fe4000fffe0ff */
[----:B------:R-:W-:Y:S02]  /*27c0*/  UIADD3 UR40, UPT, UPT, UR32, 0xc400, URZ ;  /* 0x0000c40020287890 */ /* 0x000fe4000fffe0ff */
[----:B------:R-:W-:Y:S02]  /*27d0*/  UIADD3 UR34, UPT, UPT, UR58, 0x60, URZ ;  /* 0x000000603a227890 */ /* 0x000fe4000fffe0ff */
[----:B------:R-:W-:-:S02]  /*27e0*/  UIADD3 UR32, UPT, UPT, UR32, 0xe400, URZ ;  /* 0x0000e40020207890 */ /* 0x000fc4000fffe0ff */
[----:B------:R-:W-:Y:S02]  /*27f0*/  UIADD3.X UR15, UPT, UPT, URZ, UR55, URZ, UP0, !UPT ;  /* 0x00000037ff0f7290 */ /* 0x000fe400087fe4ff */
        /* <DEDUP_REMOVED lines=28> */
[----:B------:R4:W-:Y:S01]  /*29c0*/  UTMALDG.3D.MULTICAST.2CTA [UR32], [UR4], UR16, desc[UR46] ;  /* 0x00002e20040073b4 */ /* 0x0009e20008211810 */
[----:B------:R-:W-:Y:S01]  /*29d0*/  UTMALDG.3D.MULTICAST.2CTA [UR24], [UR14], UR23, desc[UR46] ;  /* 0x00002e180e0073b4 */ /* 0x000fe20008211817 */
[----:B------:R2:W-:Y:S01]  /*29e0*/  UTMALDG.3D.MULTICAST.2CTA [UR8], [UR14], UR23, desc[UR46] ;  /* 0x00002e080e0073b4 */ /* 0x0005e20008211817 */
[----:B----4-:R-:W-:-:S09]  /*29f0*/  UIADD3 UR16, UPT, UPT, UR7, 0x24400, URZ ;  /* 0x0002440007107890 */ /* 0x010fd2000fffe0ff */
[----:B------:R4:W-:Y:S01]  /*2a00*/  UTMALDG.3D.MULTICAST.2CTA [UR16], [UR14], UR23, desc[UR46] ;  /* 0x00002e100e0073b4 */ /* 0x0009e20008211817 */
[----:B--2---:R-:W-:Y:S01]  /*2a10*/  UIADD3 UR8, UPT, UPT, UR7, 0x26400, URZ ;  /* 0x0002640007087890 */ /* 0x004fe2000fffe0ff */
[----:B------:R-:W-:-:S08]  /*2a20*/  UMOV UR10, UR34 ;  /* 0x00000022000a7c82 */ /* 0x000fd00008000000 */
[----:B------:R4:W-:Y:S02]  /*2a30*/  UTMALDG.3D.MULTICAST.2CTA [UR8], [UR14], UR23, desc[UR46] ;  /* 0x00002e080e0073b4 */ /* 0x0009e40008211817 */
[----:B----4-:R-:W-:Y:S01]  /*2a40*/  NOP ;  /* 0x0000000000007918 */ /* 0x010fe20000000000 */
.L_x_41:
[----:B------:R-:W-:Y:S05]  /*2a50*/  BSYNC.RECONVERGENT B0 ;  /* 0x0000000000007941 */ /* 0x000fea0003800200 */
.L_x_40:
[----:B------:R-:W-:Y:S01]  /*2a60*/  UIADD3 UR21, UPT, UPT, UR21, 0x1, URZ ;  /* 0x0000000115157890 */ /* 0x000fe2000fffe0ff */
[----:B------:R-:W-:-:S03]  /*2a70*/  UMOV UR13, UR29 ;  /* 0x0000001d000d7c82 */ /* 0x000fc60008000000 */
[----:B------:R-:W-:-:S09]  /*2a80*/  UISETP.NE.AND UP0, UPT, UR21, UR37, UPT ;  /* 0x000000251500728c */ /* 0x000fd2000bf05270 */
[----:B------:R-:W-:Y:S05]  /*2a90*/  BRA.U UP0, `(.L_x_42) ;  /* 0xfffffff900a47547 */ /* 0x000fea000b83ffff */
.L_x_34:
[C---:B------:R-:W-:Y:S01]  /*2aa0*/  LEA R3, R11.reuse, UR22, 0x3 ;  /* 0x000000160b037c11 */ /* 0x040fe2000f8e18ff */
[----:B------:R-:W-:Y:S01]  /*2ab0*/  NOP ;  /* 0x0000000000007918 */ /* 0x000fe20000000000 */
[----:B-1----:R-:W-:Y:S02]  /*2ac0*/  SHF.L.U32 R0, R10, 0x1f, RZ ;  /* 0x0000001f0a007819 */ /* 0x002fe400000006ff */
[----:B------:R-:W-:Y:S02]  /*2ad0*/  LEA R4, R11, UR22, 0x4 ;  /* 0x000000160b047c11 */ /* 0x000fe4000f8e20ff */
[----:B------:R-:W1:Y:S02]  /*2ae0*/  SYNCS.PHASECHK.TRANS64.TRYWAIT P0, [R3+URZ+0x80], R0 ;  /* 0x00008000030075a7 */ /* 0x000e6400080011ff */
[----:B-1----:R-:W-:Y:S05]  /*2af0*/  @!P0 BRA `(.L_x_43) ;  /* 0x0000007400788947 */ /* 0x002fea0003800000 */
.L_x_155:
[----:B------:R-:W4:Y:S01]  /*2b00*/  LDS.128 R4, [R4+0x110] ;  /* 0x0001100004047984 */ /* 0x000f220000000c00 */
[----:B------:R-:W-:Y:S01]  /*2b10*/  UISETP.GE.AND UP0, UPT, UR39, 0x1, UPT ;  /* 0x000000012700788c */ /* 0x000fe2000bf06270 */
[----:B------:R-:W-:Y:S01]  /*2b20*/  @!PT LDS RZ, [RZ] ;  /* 0x00000000fffff984 */ /* 0x000fe20000000800 */
[----:B------:R-:W-:Y:S01]  /*2b30*/  @!PT LDS RZ, [RZ] ;  /* 0x00000000fffff984 */ /* 0x000fe20000000800 */
[----:B------:R-:W-:Y:S01]  /*2b40*/  @!PT LDS RZ, [RZ] ;  /* 0x00000000fffff984 */ /* 0x000fe20000000800 */
[----:B------:R-:W-:Y:S01]  /*2b50*/  @!PT LDS RZ, [RZ] ;  /* 0x00000000fffff984 */ /* 0x000fe20000000800 */
[----:B------:R1:W-:Y:S06]  /*2b60*/  MEMBAR.ALL.CTA ;  /* 0x0000000000007992 */ /* 0x0003ec0000008000 */
[----:B-1----:R-:W1:Y:S01]  /*2b70*/  FENCE.VIEW.ASYNC.S ;  /* 0x00000000000073c6 */ /* 0x002e620000000000 */
[----:B----4-:R-:W-:-:S13]  /*2b80*/  LOP3.LUT P0, RZ, R6, 0x1, RZ, 0xc0, !PT ;  /* 0x0000000106ff7812 */ /* 0x010fda000780c0ff */
[----:B-1----:R-:W-:Y:S01]  /*2b90*/  VOTEU.ANY UP1, P0 ;  /* 0x0000000000ff7886 */ /* 0x002fe20000020100 */
[----:B------:R-:W-:-:S13]  /*2ba0*/  PLOP3.LUT P0, PT, PT, PT, UP1, 0x80, 0x8 ;  /* 0x000000000008781c */ /* 0x000fda0003f0f018 */
[----:B------:R-:W-:Y:S02]  /*2bb0*/  @P0 LOP3.LUT R0, R5, 0xffff, RZ, 0xc0, !PT ;  /* 0x0000ffff05000812 */ /* 0x000fe400078ec0ff */
[----:B--2---:R-:W-:Y:S02]  /*2bc0*/  @P0 MOV R2, R4 ;  /* 0x0000000400020202 */ /* 0x004fe40000000f00 */
[----:B------:R-:W-:Y:S01]  /*2bd0*/  @P0 R2UR UR5, R0 ;  /* 0x00000000000502ca */ /* 0x000fe200000e0000 */
[----:B------:R-:W-:Y:S01]  /*2be0*/  VIADD R0, R3, 0x90 ;  /* 0x0000009003007836 */ /* 0x000fe20000000000 */
[----:B------:R-:W-:Y:S02]  /*2bf0*/  @P0 SHF.R.U32.HI R4, RZ, 0x10, R5 ;  /* 0x00000010ff040819 */ /* 0x000fe40000011605 */
[----:B------:R-:W-:Y:S02]  /*2c00*/  @P0 R2UR UR6, R2 ;  /* 0x00000000020602ca */ /* 0x000fe400000e0000 */
[----:B------:R-:W-:-:S02]  /*2c10*/  PRMT R0, RZ, 0x654, R0 ;  /* 0x00000654ff007816 */ /* 0x000fc40000000000 */
[----:B------:R-:W-:Y:S02]  /*2c20*/  @P0 R2UR UR4, R4 ;  /* 0x00000000040402ca */ /* 0x000fe400000e0000 */
[----:B------:R1:W-:Y:S03]  /*2c30*/  SYNCS.ARRIVE.TRANS64.RED.A1T0 RZ, [R0+URZ], RZ ;  /* 0x000000ff00ff79a7 */ /* 0x0003e600081004ff */
[----:B------:R-:W-:-:S04]  /*2c40*/  @UP1 UMOV UR62, UR5 ;  /* 0x00000005003e1c82 */ /* 0x000fc80008000000 */
[----:B------:R-:W-:-:S04]  /*2c50*/  @UP1 UMOV UR63, UR6 ;  /* 0x00000006003f1c82 */ /* 0x000fc80008000000 */
[----:B------:R-:W-:Y:S01]  /*2c60*/  @UP1 UMOV UR60, UR4 ;  /* 0x00000004003c1c82 */ /* 0x000fe20008000000 */
[----:B------:R-:W-:Y:S05]  /*2c70*/  BRA.U !UP0, `(.L_x_44) ;  /* 0x0000000108d47547 */ /* 0x000fea000b800000 */
[----:B------:R-:W2:Y:S01]  /*2c80*/  LDCU.128 UR12, c[0x0][0xb10] ;  /* 0x00016200ff0c77ac */ /* 0x000ea20008000c00 */
[----:B------:R-:W4:Y:S01]  /*2c90*/  LDCU UR21, c[0x0][0xb20] ;  /* 0x00016400ff1577ac */ /* 0x000f220008000800 */
[----:B------:R-:W3:Y:S01]  /*2ca0*/  LDCU UR20, c[0x0][0xb0c] ;  /* 0x00016180ff1477ac */ /* 0x000ee20008000800 */
[----:B------:R-:W1:Y:S01]  /*2cb0*/  LDCU.64 UR8, c[0x0][0xb28] ;  /* 0x00016500ff0877ac */ /* 0x000e620008000a00 */
[----:B------:R-:W-:Y:S02]  /*2cc0*/  UISETP.NE.AND UP3, UPT, UR39, 0x1, UPT ;  /* 0x000000012700788c */ /* 0x000fe4000bf65270 */
[----:B--2---:R-:W-:Y:S02]  /*2cd0*/  UIMAD.WIDE.U32 UR6, UR64, UR15, URZ ;  /* 0x0000000f400672a5 */ /* 0x004fe4000f8e00ff */
[----:B------:R-:W-:Y:S02]  /*2ce0*/  UIMAD.WIDE.U32 UR4, UR65, UR12, URZ ;  /* 0x0000000c410472a5 */ /* 0x000fe4000f8e00ff */
[----:B------:R-:W-:-:S02]  /*2cf0*/  UISETP.NE.AND UP0, UPT, UR14, 0x1, UPT ;  /* 0x000000010e00788c */ /* 0x000fc4000bf05270 */
[----:B------:R-:W-:Y:S01]  /*2d00*/  UIMAD.WIDE.U32 UR18, UR62, UR15, URZ ;  /* 0x0000000f3e1272a5 */ /* 0x000fe2000f8e00ff */
[----:B------:R-:W-:Y:S02]  /*2d10*/  UMOV UR6, UR7 ;  /* 0x0000000700067c82 */ /* 0x000fe40008000000 */
[----:B------:R-:W-:Y:S01]  /*2d20*/  UMOV UR4, UR5 ;  /* 0x0000000500047c82 */ /* 0x000fe20008000000 */
[----:B----4-:R-:W-:Y:S02]  /*2d30*/  USHF.R.U32.HI UR6, URZ, UR21, UR6 ;  /* 0x00000015ff067299 */ /* 0x010fe40008011606 */
[----:B---3--:R-:W-:Y:S02]  /*2d40*/  UISETP.NE.AND UP2, UPT, UR20, 0x1, UPT ;  /* 0x000000011400788c */ /* 0x008fe4000bf45270 */
[----:B------:R-:W-:Y:S02]  /*2d50*/  USHF.R.U32.HI UR4, URZ, UR13, UR4 ;  /* 0x0000000dff047299 */ /* 0x000fe40008011604 */
[----:B------:R-:W-:-:S02]  /*2d60*/  USEL UR5, UR64, UR6, !UP0 ;  /* 0x0000000640057287 */ /* 0x000fc4000c000000 */
[----:B------:R-:W-:Y:S02]  /*2d70*/  USEL UR6, UR65, UR4, !UP2 ;  /* 0x0000000441067287 */ /* 0x000fe4000d000000 */
[----:B-1----:R-:W-:Y:S01]  /*2d80*/  UIMAD.WIDE.U32 UR10, UR5, UR8, URZ ;  /* 0x00000008050a72a5 */ /* 0x002fe2000f8e00ff */
[----:B------:R-:W-:Y:S01]  /*2d90*/  UMOV UR4, UR19 ;  /* 0x0000001300047c82 */ /* 0x000fe20008000000 */
[----:B------:R-:W-:Y:S02]  /*2da0*/  UIMAD.WIDE.U32 UR16, UR63, UR12, URZ ;  /* 0x0000000c3f1072a5 */ /* 0x000fe4000f8e00ff */
[----:B------:R-:W-:-:S03]  /*2db0*/  UIMAD.WIDE.U32 UR18, UR6, UR8, URZ ;  /* 0x00000008061272a5 */ /* 0x000fc6000f8e00ff */
[----:B------:R-:W-:Y:S01]  /*2dc0*/  UMOV UR10, UR11 ;  /* 0x0000000b000a7c82 */ /* 0x000fe20008000000 */
[----:B------:R-:W-:Y:S02]  /*2dd0*/  USHF.R.U32.HI UR4, URZ, UR21, UR4 ;  /* 0x00000015ff047299 */ /* 0x000fe40008011604 */
[----:B------:R-:W-:Y:S01]  /*2de0*/  @UP3 USHF.R.U32.HI UR5, URZ, UR9, UR10 ;  /* 0x00000009ff053299 */ /* 0x000fe2000801160a */
[----:B------:R-:W-:Y:S01]  /*2df0*/  UMOV UR16, UR17 ;  /* 0x0000001100107c82 */ /* 0x000fe20008000000 */
[----:B------:R-:W-:Y:S01]  /*2e00*/  UMOV UR18, UR19 ;  /* 0x0000001300127c82 */ /* 0x000fe20008000000 */
[----:B------:R-:W-:Y:S02]  /*2e10*/  USHF.R.U32.HI UR13, URZ, UR13, UR16 ;  /* 0x0000000dff0d7299 */ /* 0x000fe40008011610 */
[----:B------:R-:W-:Y:S02]  /*2e20*/  USEL UR4, UR62, UR4, !UP0 ;  /* 0x000000043e047287 */ /* 0x000fe4000c000000 */
[----:B------:R-:W-:-:S02]  /*2e30*/  @UP3 USHF.R.U32.HI UR6, URZ, UR9, UR18 ;  /* 0x00000009ff063299 */ /* 0x000fc40008011612 */
[----:B------:R-:W-:Y:S02]  /*2e40*/  UIMAD UR7, UR39, UR5, URZ ;  /* 0x00000005270772a4 */ /* 0x000fe4000f8e02ff */
[----:B------:R-:W-:Y:S02]  /*2e50*/  USEL UR5, UR63, UR13, !UP2 ;  /* 0x0000000d3f057287 */ /* 0x000fe4000d000000 */
[----:B------:R-:W-:Y:S02]  /*2e60*/  UIMAD UR10, UR39, UR6, URZ ;  /* 0x00000006270a72a4 */ /* 0x000fe4000f8e02ff */
[----:B------:R-:W-:Y:S02]  /*2e70*/  UISETP.GE.AND UP0, UPT, UR4, UR7, UPT ;  /* 0x000000070400728c */ /* 0x000fe4000bf06270 */
[----:B------:R-:W-:Y:S02]  /*2e80*/  UIMAD.WIDE.U32 UR12, UR4, UR8, URZ ;  /* 0x00000008040c72a5 */ /* 0x000fe4000f8e00ff */
[----:B------:R-:W-:-:S02]  /*2e90*/  UISETP.GE.OR UP0, UPT, UR5, UR10, UP0 ;  /* 0x0000000a0500728c */ /* 0x000fc40008706670 */
        /* <DEDUP_REMOVED lines=19> */
.L_x_44:
[----:B------:R-:W2:Y:S02]  /*2fd0*/  LDCU UR4, c[0x0][0xb30] ;  /* 0x00016600ff0477ac */ /* 0x000ea40008000800 */
[----:B--2---:R-:W-:-:S09]  /*2fe0*/  UISETP.NE.AND UP0, UPT, UR4, 0x1, UPT ;  /* 0x000000010400788c */ /* 0x004fd2000bf05270 */
[----:B------:R-:W-:Y:S05]  /*2ff0*/  BRA.U UP0, `(.L_x_45) ;  /* 0x0000000100447547 */ /* 0x000fea000b800000 */
[----:B------:R-:W2:Y:S01]  /*3000*/  LDCU.128 UR8, c[0x0][0xb10] ;  /* 0x00016200ff0877ac */ /* 0x000ea20008000c00 */
[----:B------:R-:W4:Y:S01]  /*3010*/  LDCU UR12, c[0x0][0xb0c] ;  /* 0x00016180ff0c77ac */ /* 0x000f220008000800 */
[----:B------:R-:W1:Y:S01]  /*3020*/  LDCU UR13, c[0x0][0xb20] ;  /* 0x00016400ff0d77ac */ /* 0x000e620008000800 */
[----:B--2---:R-:W-:Y:S02]  /*3030*/  UIMAD.WIDE.U32 UR6, UR63, UR8, URZ ;  /* 0x000000083f0672a5 */ /* 0x004fe4000f8e00ff */
[----:B------:R-:W-:Y:S02]  /*3040*/  UIMAD.WIDE.U32 UR4, UR62, UR11, URZ ;  /* 0x0000000b3e0472a5 */ /* 0x000fe4000f8e00ff */
[----:B----4-:R-:W-:Y:S02]  /*3050*/  UISETP.NE.AND UP2, UPT, UR12, 0x1, UPT ;  /* 0x000000010c00788c */ /* 0x010fe4000bf45270 */
[----:B------:R-:W-:Y:S01]  /*3060*/  UISETP.NE.AND UP0, UPT, UR10, 0x1, UPT ;  /* 0x000000010a00788c */ /* 0x000fe2000bf05270 */
[----:B------:R-:W-:-:S02]  /*3070*/  UMOV UR6, UR7 ;  /* 0x0000000700067c82 */ /* 0x000fc40008000000 */
[----:B------:R-:W-:Y:S01]  /*3080*/  UMOV UR4, UR5 ;  /* 0x0000000500047c82 */ /* 0x000fe20008000000 */
[----:B------:R-:W-:Y:S02]  /*3090*/  USHF.R.U32.HI UR9, URZ, UR9, UR6 ;  /* 0x00000009ff097299 */ /* 0x000fe40008011606 */
[----:B-1----:R-:W-:Y:S02]  /*30a0*/  USHF.R.U32.HI UR4, URZ, UR13, UR4 ;  /* 0x0000000dff047299 */ /* 0x002fe40008011604 */
[----:B------:R-:W-:Y:S02]  /*30b0*/  USEL UR5, UR63, UR9, !UP2 ;  /* 0x000000093f057287 */ /* 0x000fe4000d000000 */
[----:B------:R-:W-:-:S04]  /*30c0*/  USEL UR4, UR62, UR4, !UP0 ;  /* 0x000000043e047287 */ /* 0x000fc8000c000000 */
[----:B------:R-:W-:Y:S02]  /*30d0*/  UIADD3 UR6, UPT, UPT, UR5, -UR4, URZ ;  /* 0x8000000405067290 */ /* 0x000fe4000fffe0ff */
[----:B------:R-:W-:Y:S02]  /*30e0*/  UIADD3 UR4, UPT, UPT, -UR5, UR4, URZ ;  /* 0x0000000405047290 */ /* 0x000fe4000fffe1ff */
[----:B------:R-:W-:Y:S02]  /*30f0*/  UIMAD UR62, UR6, UR10, UR62 ;  /* 0x0000000a063e72a4 */ /* 0x000fe4000f8e023e */
[----:B------:R-:W-:-:S12]  /*3100*/  UIMAD UR63, UR4, UR12, UR63 ;  /* 0x0000000c043f72a4 */ /* 0x000fd8000f8e023f */
.L_x_45:
[----:B------:R-:W-:Y:S01]  /*3110*/  VIADD R11, R11, 0x1 ;  /* 0x000000010b0b7836 */ /* 0x000fe20000000000 */
[----:B------:R-:W-:Y:S02]  /*3120*/  R2UR UR5, R59 ;  /* 0x000000003b0572ca */ /* 0x000fe400000e0000 */
[----:B------:R-:W-:Y:S02]  /*3130*/  R2UR UR4, R58 ;  /* 0x000000003a0472ca */ /* 0x000fe400000e0000 */
[C---:B------:R-:W-:Y:S02]  /*3140*/  ISETP.NE.AND P0, PT, R11.reuse, 0x2, PT ;  /* 0x000000020b00780c */ /* 0x040fe40003f05270 */
[----:B------:R-:W-:Y:S02]  /*3150*/  PLOP3.LUT P2, PT, PT, PT, PT, 0x80, 0x8 ;  /* 0x000000000008781c */ /* 0x000fe40003f4f070 */
[----:B-1----:R-:W-:Y:S02]  /*3160*/  SEL R0, RZ, 0x1, P0 ;  /* 0x00000001ff007807 */ /* 0x002fe40000000000 */
[----:B------:R-:W-:-:S02]  /*3170*/  SEL R11, R11, RZ, P0 ;  /* 0x000000ff0b0b7207 */ /* 0x000fc40000000000 */
[----:B------:R-:W-:Y:S01]  /*3180*/  LOP3.LUT R10, R10, R0, RZ, 0x3c, !PT ;  /* 0x000000000a0a7212 */ /* 0x000fe200078e3cff */
[----:B------:R-:W-:Y:S02]  /*3190*/  UIADD3 UR20, UPT, UPT, UR63, UR5, URZ ;  /* 0x000000053f147290 */ /* 0x000fe4000fffe0ff */
[----:B------:R-:W-:Y:S01]  /*31a0*/  UIADD3 UR27, UPT, UPT, UR62, UR4, URZ ;  /* 0x000000043e1b7290 */ /* 0x000fe2000fffe0ff */
[----:B------:R-:W-:Y:S11]  /*31b0*/  BRA.U UP1, `(.L_x_46) ;  /* 0xffffffe901d07547 */ /* 0x000ff6000b83ffff */
[----:B------:R-:W-:Y:S01]  /*31c0*/  UIADD3 UR22, UPT, UPT, UR22, 0x18, URZ ;  /* 0x0000001816167890 */ /* 0x000fe2000fffe0ff */
[----:B------:R-:W-:-:S03]  /*31d0*/  SHF.L.U32 R2, R12, 0x1f, RZ ;  /* 0x0000001f0c027819 */ /* 0x000fc600000006ff */
[----:B------:R-:W-:-:S09]  /*31e0*/  ULEA UR4, UR29, UR22, 0x3 ;  /* 0x000000161d047291 */ /* 0x000fd2000f8e18ff */
[----:B------:R-:W1:Y:S02]  /*31f0*/  SYNCS.PHASECHK.TRANS64.TRYWAIT P0, [UR4], R2 ;  /* 0x00000002ff0075a7 */ /* 0x000e640008001104 */
[----:B-1----:R-:W-:Y:S05]  /*3200*/  @!P0 BRA `(.L_x_47) ;  /* 0x0000006c00c88947 */ /* 0x002fea0003800000 */
.L_x_157:
[----:B------:R-:W-:-:S04]  /*3210*/  UIADD3 UR4, UPT, UPT, UR29, 0x1, URZ ;  /* 0x000000011d047890 */ /* 0x000fc8000fffe0ff */
[----:B------:R-:W-:-:S04]  /*3220*/  UISETP.NE.AND UP0, UPT, UR4, 0x3, UPT ;  /* 0x000000030400788c */ /* 0x000fc8000bf05270 */
[----:B------:R-:W-:Y:S02]  /*3230*/  USEL UR6, URZ, 0x1, UP0 ;  /* 0x00000001ff067887 */ /* 0x000fe40008000000 */
[----:B------:R-:W-:-:S04]  /*3240*/  USEL UR4, UR4, URZ, UP0 ;  /* 0x000000ff04047287 */ /* 0x000fc80008000000 */
[----:B------:R-:W-:Y:S01]  /*3250*/  ULEA UR5, UR4, UR22, 0x3 ;  /* 0x0000001604057291 */ /* 0x000fe2000f8e18ff */
[----:B------:R-:W-:-:S04]  /*3260*/  LOP3.LUT R12, R12, UR6, RZ, 0x3c, !PT ;  /* 0x000000060c0c7c12 */ /* 0x000fc8000f8e3cff */
[----:B-1----:R-:W-:-:S04]  /*3270*/  SHF.L.U32 R2, R12, 0x1f, RZ ;  /* 0x0000001f0c027819 */ /* 0x002fc800000006ff */
[----:B------:R-:W1:Y:S02]  /*3280*/  SYNCS.PHASECHK.TRANS64.TRYWAIT P0, [UR5], R2 ;  /* 0x00000002ff0075a7 */ /* 0x000e640008001105 */
[----:B-1----:R-:W-:Y:S05]  /*3290*/  @!P0 BRA `(.L_x_48) ;  /* 0x0000006c00bc8947 */ /* 0x002fea0003800000 */
.L_x_159:
[----:B------:R-:W-:-:S04]  /*32a0*/  UIADD3 UR4, UPT, UPT, UR4, 0x1, URZ ;  /* 0x0000000104047890 */ /* 0x000fc8000fffe0ff */
[----:B------:R-:W-:-:S04]  /*32b0*/  UISETP.NE.AND UP0, UPT, UR4, 0x3, UPT ;  /* 0x000000030400788c */ /* 0x000fc8000bf05270 */
[----:B------:R-:W-:Y:S02]  /*32c0*/  USEL UR5, URZ, 0x1, UP0 ;  /* 0x00000001ff057887 */ /* 0x000fe40008000000 */
[----:B------:R-:W-:-:S04]  /*32d0*/  USEL UR4, UR4, URZ, UP0 ;  /* 0x000000ff04047287 */ /* 0x000fc80008000000 */
[----:B------:R-:W-:Y:S01]  /*32e0*/  ULEA UR4, UR4, UR22, 0x3 ;  /* 0x0000001604047291 */ /* 0x000fe2000f8e18ff */
[----:B-1----:R-:W-:-:S04]  /*32f0*/  LOP3.LUT R2, R12, UR5, RZ, 0x3c, !PT ;  /* 0x000000050c027c12 */ /* 0x002fc8000f8e3cff */
[----:B------:R-:W-:Y:S01]  /*3300*/  SHF.L.U32 R2, R2, 0x1f, RZ ;  /* 0x0000001f02027819 */ /* 0x000fe200000006ff */
[----:B------:R-:W-:-:S07]  /*3310*/  IMAD.U32 R0, RZ, RZ, UR4 ;  /* 0x00000004ff007e24 */ /* 0x000fce000f8e00ff */
.L_x_49:
[----:B-1----:R1:W2:Y:S02]  /*3320*/  SYNCS.PHASECHK.TRANS64.TRYWAIT P0, [R0+URZ], R2 ;  /* 0x00000002000075a7 */ /* 0x0022a400080011ff */
[----:B--2---:R-:W-:Y:S05]  /*3330*/  @!P0 NANOSLEEP.SYNCS 0x989680 ;  /* 0x009896800000895d */ /* 0x004fea0003900000 */
[----:B------:R-:W2:Y:S02]  /*3340*/  @!P0 SYNCS.PHASECHK.TRANS64 P0, [R0+URZ], R2 ;  /* 0x00000002000085a7 */ /* 0x000ea400080010ff */
[----:B--2---:R-:W-:Y:S05]  /*3350*/  @P0 EXIT ;  /* 0x000000000000094d */ /* 0x004fea0003800000 */
[----:B------:R-:W-:Y:S05]  /*3360*/  BRA `(.L_x_49) ;  /* 0xfffffffc00ec7947 */ /* 0x000fea000383ffff */
.L_x_22:
[----:B------:R-:W-:-:S13]  /*3370*/  R2UR UR4, R60 ;  /* 0x000000003c0472ca */ /* 0x000fda00000e0000 */
[----:B------:R-:W-:-:S04]  /*3380*/  UISETP.NE.AND UP0, UPT, UR4, URZ, UPT ;  /* 0x000000ff0400728c */ /* 0x000fc8000bf05270 */
[----:B------:R-:W-:-:S09]  /*3390*/  UISETP.NE.OR UP0, UPT, UR22, 0x1, UP0 ;  /* 0x000000011600788c */ /* 0x000fd20008705670 */
[----:B------:R-:W-:Y:S05]  /*33a0*/  BRA.U UP0, `(.L_x_50) ;  /* 0x0000000500507547 */ /* 0x000fea000b800000 */
[----:B------:R-:W-:Y:S01]  /*33b0*/  R2UR UR4, R60 ;  /* 0x000000003c0472ca */ /* 0x000fe200000e0000 */
[----:B------:R-:W-:Y:S01]  /*33c0*/  IMAD.MOV.U32 R12, RZ, RZ, 0x1 ;  /* 0x00000001ff0c7424 */ /* 0x000fe200078e00ff */
[----:B------:R-:W-:Y:S02]  /*33d0*/  ISETP.GE.U32.AND P2, PT, R5, 0x10, PT ;  /* 0x000000100500780c */ /* 0x000fe40003f46070 */
[----:B------:R-:W-:Y:S01]  /*33e0*/  CS2R R6, SRZ ;  /* 0x0000000000067805 */ /* 0x000fe2000001ff00 */
[----:B------:R-:W-:Y:S01]  /*33f0*/  IMAD.MOV.U32 R3, RZ, RZ, RZ ;  /* 0x000000ffff037224 */ /* 0x000fe200078e00ff */
[----:B------:R-:W-:Y:S01]  /*3400*/  UMOV UR6, 0x400 ;  /* 0x0000040000067882 */ /* 0x000fe20000000000 */
[----:B------:R-:W-:Y:S01]  /*3410*/  IMAD.MOV.U32 R4, RZ, RZ, RZ ;  /* 0x000000ffff047224 */ /* 0x000fe200078e00ff */
[----:B------:R-:W-:-:S05]  /*3420*/  UMOV UR5, URZ ;  /* 0x000000ff00057c82 */ /* 0x000fca0008000000 */
[----:B------:R-:W-:-:S12]  /*3430*/  ULEA UR6, UR4, UR6, 0x18 ;  /* 0x0000000604067291 */ /* 0x000fd8000f8ec0ff */
.L_x_54:
[----:B------:R-:W-:Y:S02]  /*3440*/  LEA R0, R3, UR6, 0x3 ;  /* 0x0000000603007c11 */ /* 0x000fe4000f8e18ff */
[----:B------:R-:W-:-:S03]  /*3450*/  SHF.L.U32 R8, R4, 0x1f, RZ ;  /* 0x0000001f04087819 */ /* 0x000fc600000006ff */
[----:B------:R-:W-:Y:S01]  /*3460*/  VIADD R9, R0, 0xf0 ;  /* 0x000000f000097836 */ /* 0x000fe20000000000 */
[----:B------:R-:W1:Y:S02]  /*3470*/  SYNCS.PHASECHK.TRANS64.TRYWAIT P0, [R0+URZ+0xe0], R8 ;  /* 0x0000e008000075a7 */ /* 0x000e6400080011ff */
[----:B-1----:R-:W-:Y:S05]  /*3480*/  @!P0 BRA `(.L_x_51) ;  /* 0x0000006c00588947 */ /* 0x002fea0003800000 */
.L_x_160:
[----:B------:R-:W-:Y:S01]  /*3490*/  ULEA UR4, UR5, UR6, 0x3 ;  /* 0x0000000605047291 */ /* 0x000fe2000f8e18ff */
[----:B-1----:R-:W-:Y:S01]  /*34a0*/  PRMT R0, RZ, 0x654, R9 ;  /* 0x00000654ff007816 */ /* 0x002fe20000000009 */
[----:B------:R-:W-:Y:S01]  /*34b0*/  @!P2 IMAD.MOV.U32 R8, RZ, RZ, 0x10 ;  /* 0x00000010ff08a424 */ /* 0x000fe200078e00ff */
[----:B------:R-:W-:Y:S01]  /*34c0*/  SHF.L.U32 R9, R12, 0x1f, RZ ;  /* 0x0000001f0c097819 */ /* 0x000fe200000006ff */
[----:B------:R-:W-:Y:S01]  /*34d0*/  UIADD3 UR7, UPT, UPT, UR4, 0x80, URZ ;  /* 0x0000008004077890 */ /* 0x000fe2000fffe0ff */
[----:B------:R1:W-:Y:S05]  /*34e0*/  SYNCS.ARRIVE.TRANS64.RED.A1T0 RZ, [R0+URZ], RZ ;  /* 0x000000ff00ff79a7 */ /* 0x0003ea00081004ff */
[----:B------:R-:W-:Y:S01]  /*34f0*/  IMAD.U32 R10, RZ, RZ, UR7 ;  /* 0x00000007ff0a7e24 */ /* 0x000fe2000f8e00ff */
[----:B------:R-:W2:Y:S04]  /*3500*/  SYNCS.PHASECHK.TRANS64.TRYWAIT P0, [UR4+0x90], R9 ;  /* 0x00009009ff0075a7 */ /* 0x000ea80008001104 */
[----:B------:R-:W-:Y:S01]  /*3510*/  PRMT R10, R5, 0x654, R10 ;  /* 0x00000654050a7816 */ /* 0x000fe2000000000a */
[----:B-12---:R-:W-:Y:S06]  /*3520*/  @!P0 BRA `(.L_x_52) ;  /* 0x0000006c00448947 */ /* 0x006fec0003800000 */
.L_x_162:
[----:B------:R-:W-:Y:S01]  /*3530*/  ULEA UR8, UR5, UR6, 0x4 ;  /* 0x0000000605087291 */ /* 0x000fe2000f8e20ff */
[----:B------:R-:W-:Y:S01]  /*3540*/  SEL R2, R10, R2, !P2 ;  /* 0x000000020a027207 */ /* 0x000fe20005000000 */
[----:B------:R-:W-:Y:S01]  /*3550*/  UIADD3 UR9, UPT, UPT, UR4, 0x80, URZ ;  /* 0x0000008004097890 */ /* 0x000fe2000fffe0ff */
[----:B-1----:R-:W-:Y:S01]  /*3560*/  LEA R0, R7, UR6, 0x3 ;  /* 0x0000000607007c11 */ /* 0x002fe2000f8e18ff */
[----:B------:R-:W-:Y:S01]  /*3570*/  UIADD3 UR8, UPT, UPT, UR8, 0x110, URZ ;  /* 0x0000011008087890 */ /* 0x000fe2000fffe0ff */
[----:B------:R1:W-:Y:S01]  /*3580*/  @!P2 SYNCS.ARRIVE.TRANS64.RED RZ, [R2+URZ], R8 ;  /* 0x0000000802ffa9a7 */ /* 0x0003e200080004ff */
[----:B------:R-:W-:Y:S01]  /*3590*/  UIADD3 UR4, UPT, UPT, UR5, 0x1, URZ ;  /* 0x0000000105047890 */ /* 0x000fe2000fffe0ff */
[----:B------:R-:W-:-:S03]  /*35a0*/  VIADD R3, R3, 0x1 ;  /* 0x0000000103037836 */ /* 0x000fc60000000000 */
[----:B------:R-:W-:Y:S02]  /*35b0*/  UISETP.NE.AND UP0, UPT, UR4, 0x2, UPT ;  /* 0x000000020400788c */ /* 0x000fe4000bf05270 */
[----:B------:R-:W-:Y:S01]  /*35c0*/  ISETP.NE.AND P0, PT, R3, 0x2, PT ;  /* 0x000000020300780c */ /* 0x000fe20003f05270 */
[----:B------:R-:W-:Y:S06]  /*35d0*/  UGETNEXTWORKID.BROADCAST [UR8], [UR9] ;  /* 0x00000000080073ca */ /* 0x000fec0008000100 */
[----:B------:R-:W-:Y:S02]  /*35e0*/  USEL UR7, URZ, 0x1, UP0 ;  /* 0x00000001ff077887 */ /* 0x000fe40008000000 */
[----:B------:R-:W-:-:S04]  /*35f0*/  USEL UR5, UR4, URZ, UP0 ;  /* 0x000000ff04057287 */ /* 0x000fc80008000000 */
[----:B------:R-:W-:Y:S02]  /*3600*/  LOP3.LUT R12, R12, UR7, RZ, 0x3c, !PT ;  /* 0x000000070c0c7c12 */ /* 0x000fe4000f8e3cff */
[----:B-1----:R-:W-:-:S04]  /*3610*/  SHF.L.U32 R8, R6, 0x1f, RZ ;  /* 0x0000001f06087819 */ /* 0x002fc800000006ff */
[----:B------:R-:W1:Y:S02]  /*3620*/  SYNCS.PHASECHK.TRANS64.TRYWAIT P1, [R0+URZ+0x80], R8 ;  /* 0x00008008000075a7 */ /* 0x000e6400080211ff */
[----:B-1----:R-:W-:Y:S05]  /*3630*/  @!P1 BRA `(.L_x_53) ;  /* 0x0000006c00189947 */ /* 0x002fea0003800000 */
.L_x_163:
[----:B-1----:R-:W-:Y:S01]  /*3640*/  LEA R8, R7, UR6, 0x4 ;  /* 0x0000000607087c11 */ /* 0x002fe2000f8e20ff */
[----:B------:R-:W-:Y:S01]  /*3650*/  VIADD R0, R0, 0x90 ;  /* 0x0000009000007836 */ /* 0x000fe20000000000 */
[----:B------:R-:W-:Y:S01]  /*3660*/  SEL R3, R3, RZ, P0 ;  /* 0x000000ff03037207 */ /* 0x000fe20000000000 */
[----:B------:R-:W-:-:S03]  /*3670*/  VIADD R7, R7, 0x1 ;  /* 0x0000000107077836 */ /* 0x000fc60000000000 */
[----:B------:R-:W1:Y:S01]  /*3680*/  LDS.128 R8, [R8+0x110] ;  /* 0x0001100008087984 */ /* 0x000e620000000c00 */
[----:B------:R-:W-:Y:S02]  /*3690*/  PRMT R0, RZ, 0x654, R0 ;  /* 0x00000654ff007816 */ /* 0x000fe40000000000 */
[C---:B------:R-:W-:Y:S01]  /*36a0*/  ISETP.NE.AND P1, PT, R7.reuse, 0x2, PT ;  /* 0x000000020700780c */ /* 0x040fe20003f25270 */
[----:B------:R-:W-:Y:S01]  /*36b0*/  @!PT LDS RZ, [RZ] ;  /* 0x00000000fffff984 */ /* 0x000fe20000000800 */
[----:B------:R-:W-:Y:S01]  /*36c0*/  @!PT LDS RZ, [RZ] ;  /* 0x00000000fffff984 */ /* 0x000fe20000000800 */
[----:B------:R-:W-:Y:S01]  /*36d0*/  @!PT LDS RZ, [RZ] ;  /* 0x00000000fffff984 */ /* 0x000fe20000000800 */
[----:B------:R-:W-:Y:S01]  /*36e0*/  @!PT LDS RZ, [RZ] ;  /* 0x00000000fffff984 */ /* 0x000fe20000000800 */
[----:B------:R2:W-:Y:S06]  /*36f0*/  MEMBAR.ALL.CTA ;  /* 0x0000000000007992 */ /* 0x0005ec0000008000 */
[----:B--2---:R-:W2:Y:S01]  /*3700*/  FENCE.VIEW.ASYNC.S ;  /* 0x00000000000073c6 */ /* 0x004ea20000000000 */
[----:B------:R-:W-:Y:S01]  /*3710*/  SEL R7, R7, RZ, P1 ;  /* 0x000000ff07077207 */ /* 0x000fe20000800000 */
[----:B--2---:R2:W-:Y:S01]  /*3720*/  SYNCS.ARRIVE.TRANS64.RED.A1T0 RZ, [R0+URZ], RZ ;  /* 0x000000ff00ff79a7 */ /* 0x0045e200081004ff */
[----:B-1----:R-:W-:-:S02]  /*3730*/  LOP3.LUT P3, RZ, R10, 0x1, RZ, 0xc0, !PT ;  /* 0x000000010aff7812 */ /* 0x002fc4000786c0ff */
[----:B------:R-:W-:-:S04]  /*3740*/  SEL R8, RZ, 0x1, P1 ;  /* 0x00000001ff087807 */ /* 0x000fc80000800000 */
[----:B------:R-:W-:Y:S02]  /*3750*/  LOP3.LUT R6, R6, R8, RZ, 0x3c, !PT ;  /* 0x0000000806067212 */ /* 0x000fe400078e3cff */
[----:B--2---:R-:W-:-:S04]  /*3760*/  SEL R0, RZ, 0x1, P0 ;  /* 0x00000001ff007807 */ /* 0x004fc80000000000 */
[----:B------:R-:W-:Y:S01]  /*3770*/  LOP3.LUT R4, R4, R0, RZ, 0x3c, !PT ;  /* 0x0000000004047212 */ /* 0x000fe200078e3cff */
[----:B------:R-:W-:Y:S06]  /*3780*/  @P3 BRA `(.L_x_54) ;  /* 0xfffffffc002c3947 */ /* 0x000fec000383ffff */
[----:B------:R-:W-:Y:S01]  /*3790*/  ULEA UR4, UR5, UR6, 0x3 ;  /* 0x0000000605047291 */ /* 0x000fe2000f8e18ff */
[----:B------:R-:W-:-:S08]  /*37a0*/  SHF.L.U32 R2, R12, 0x1f, RZ ;  /* 0x0000001f0c027819 */ /* 0x000fd000000006ff */
[----:B------:R-:W1:Y:S02]  /*37b0*/  SYNCS.PHASECHK.TRANS64 P0, [UR4+0x90], R2 ;  /* 0x00009002ff0075a7 */ /* 0x000e640008001004 */
[----:B-1----:R-:W-:Y:S05]  /*37c0*/  @P0 BRA `(.L_x_55) ;  /* 0x0000000000080947 */ /* 0x002fea0003800000 */
[----:B------:R-:W1:Y:S02]  /*37d0*/  SYNCS.PHASECHK.TRANS64.TRYWAIT P0, [UR4+0x90], R2 ;  /* 0x00009002ff0075a7 */ /* 0x000e640008001104 */
[----:B-1----:R-:W-:Y:S05]  /*37e0*/  @!P0 BRA `(.L_x_56) ;  /* 0x0000006800c08947 */ /* 0x002fea0003800000 */
.L_x_55:
[----:B------:R-:W-:-:S04]  /*37f0*/  UIADD3 UR7, UPT, UPT, UR5, 0x1, URZ ;  /* 0x0000000105077890 */ /* 0x000fc8000fffe0ff */
[----:B------:R-:W-:-:S04]  /*3800*/  UISETP.NE.AND UP0, UPT, UR7, 0x2, UPT ;  /* 0x000000020700788c */ /* 0x000fc8000bf05270 */
[----:B------:R-:W-:Y:S02]  /*3810*/  USEL UR8, URZ, 0x1, UP0 ;  /* 0x00000001ff087887 */ /* 0x000fe40008000000 */
[----:B------:R-:W-:-:S04]  /*3820*/  USEL UR7, UR7, URZ, UP0 ;  /* 0x000000ff07077287 */ /* 0x000fc80008000000 */
[----:B------:R-:W-:Y:S01]  /*3830*/  ULEA UR7, UR7, UR6, 0x3 ;  /* 0x0000000607077291 */ /* 0x000fe2000f8e18ff */
[----:B-1----:R-:W-:-:S04]  /*3840*/  LOP3.LUT R2, R12, UR8, RZ, 0x3c, !PT ;  /* 0x000000080c027c12 */ /* 0x002fc8000f8e3cff */
[----:B------:R-:W-:-:S04]  /*3850*/  SHF.L.U32 R0, R2, 0x1f, RZ ;  /* 0x0000001f02007819 */ /* 0x000fc800000006ff */
[----:B------:R-:W1:Y:S02]  /*3860*/  SYNCS.PHASECHK.TRANS64 P0, [UR7+0x90], R0 ;  /* 0x00009000ff0075a7 */ /* 0x000e640008001007 */
[----:B-1----:R-:W-:Y:S05]  /*3870*/  @P0 EXIT ;  /* 0x000000000000094d */ /* 0x002fea0003800000 */
[----:B------:R-:W-:Y:S02]  /*3880*/  SHF.L.U32 R2, R2, 0x1f, RZ ;  /* 0x0000001f02027819 */ /* 0x000fe400000006ff */
[----:B------:R-:W-:-:S07]  /*3890*/  MOV R0, UR7 ;  /* 0x0000000700007c02 */ /* 0x000fce0008000f00 */
.L_x_57:
[----:B-1----:R1:W2:Y:S02]  /*38a0*/  SYNCS.PHASECHK.TRANS64.TRYWAIT P0, [R0+URZ+0x90], R2 ;  /* 0x00009002000075a7 */ /* 0x0022a400080011ff */
[----:B--2---:R-:W-:Y:S05]  /*38b0*/  @!P0 NANOSLEEP.SYNCS 0x989680 ;  /* 0x009896800000895d */ /* 0x004fea0003900000 */
[----:B------:R-:W2:Y:S02]  /*38c0*/  @!P0 SYNCS.PHASECHK.TRANS64 P0, [R0+URZ+0x90], R2 ;  /* 0x00009002000085a7 */ /* 0x000ea400080010ff */
[----:B--2---:R-:W-:Y:S05]  /*38d0*/  @P0 EXIT ;  /* 0x000000000000094d */ /* 0x004fea0003800000 */
[----:B------:R-:W-:Y:S05]  /*38e0*/  BRA `(.L_x_57) ;  /* 0xfffffffc00ec7947 */ /* 0x000fea000383ffff */
.L_x_50:
[----:B------:R-:W-:Y:S05]  /*38f0*/  BRA.U UP4, `(.L_x_58) ;  /* 0x0000001904507547 */ /* 0x000fea000b800000 */
[----:B------:R-:W-:Y:S01]  /*3900*/  R2UR UR7, R60 ;  /* 0x000000003c0772ca */ /* 0x000fe200000e0000 */
[----:B------:R-:W-:Y:S01]  /*3910*/  UMOV UR4, 0x40 ;  /* 0x0000004000047882 */ /* 0x000fe20000000000 */
[----:B------:R-:W-:Y:S01]  /*3920*/  NOP ;  /* 0x0000000000007918 */ /* 0x000fe20000000000 */
[----:B------:R-:W-:-:S10]  /*3930*/  UMOV UR6, 0x400 ;  /* 0x0000040000067882 */ /* 0x000fd40000000000 */
[----:B------:R-:W-:Y:S02]  /*3940*/  ULEA UR5, UR7, UR4, 0x18 ;  /* 0x0000000407057291 */ /* 0x000fe4000f8ec0ff */
[----:B------:R-:W-:-:S07]  /*3950*/  ULEA UR6, UR7, UR6, 0x18 ;  /* 0x0000000607067291 */ /* 0x000fce000f8ec0ff */
[----:B------:R-:W1:Y:S02]  /*3960*/  LDS.U8 R5, [UR5+0x1c] ;  /* 0x00001c05ff057984 */ /* 0x000e640008000000 */
[----:B-1----:R-:W-:-:S13]  /*3970*/  ISETP.NE.AND P0, PT, R5, RZ, PT ;  /* 0x000000ff0500720c */ /* 0x002fda0003f05270 */
[----:B------:R-:W-:Y:S05]  /*3980*/  @P0 BRA `(.L_x_59) ;  /* 0x0000000400180947 */ /* 0x000fea0003800000 */
[----:B------:R-:W-:Y:S01]  /*3990*/  R2UR UR4, R2 ;  /* 0x00000000020472ca */ /* 0x000fe200000e0000 */
[----:B------:R-:W-:-:S12]  /*39a0*/  UIADD3 UR7, UPT, UPT, UR5, 0x8, URZ ;  /* 0x0000000805077890 */ /* 0x000fd8000fffe0ff */
[----:B------:R-:W-:-:S09]  /*39b0*/  UISETP.NE.U32.AND UP1, UPT, UR4, 0x1, UPT ;  /* 0x000000010400788c */ /* 0x000fd2000bf25070 */
[----:B------:R-:W-:Y:S05]  /*39c0*/  BRA.U !UP1, `(.L_x_60) ;  /* 0x0000000109a47547 */ /* 0x000fea000b800000 */
[----:B------:R-:W-:Y:S01]  /*39d0*/  ELECT P0, URZ, PT ;  /* 0x0000000000ff782f */ /* 0x000fe20003800000 */
[----:B------:R-:W-:-:S12]  /*39e0*/  BSSY B0, `(.L_x_60) ;  /* 0x0000027000007945 */ /* 0x000fd80003800000 */
[----:B------:R-:W-:Y:S05]  /*39f0*/  @!P0 BRA `(.L_x_61) ;  /* 0x0000000000948947 */ /* 0x000fea0003800000 */
[----:B------:R-:W-:-:S05]  /*3a00*/  UMOV UR4, 0x10 ;  /* 0x0000001000047882 */ /* 0x000fca0000000000 */
[----:B------:R-:W-:Y:S04]  /*3a10*/  DEPBAR.LE SB1, 0x36 ;  /* 0x00009d800000791a */ /* 0x000fe80000000000 */
[----:B------:R-:W1:Y:S02]  /*3a20*/  UTCATOMSWS.2CTA.FIND_AND_SET.ALIGN UP0, UR4, UR4 ;  /* 0x00000004000475e3 */ /* 0x000e640008200800 */
[----:B-1----:R-:W-:Y:S01]  /*3a30*/  MOV R12, UR4 ;  /* 0x00000004000c7c02 */ /* 0x002fe20008000f00 */
[----:B------:R-:W-:Y:S06]  /*3a40*/  BRA.U UP0, `(.L_x_62) ;  /* 0x0000000100187547 */ /* 0x000fec000b800000 */
.L_x_63:
[----:B------:R-:W-:Y:S05]  /*3a50*/  NANOSLEEP 0x64 ;  /* 0x000000640000795d */ /* 0x000fea0003800000 */
[----:B------:R-:W-:-:S05]  /*3a60*/  UMOV UR4, 0x10 ;  /* 0x0000001000047882 */ /* 0x000fca0000000000 */
[----:B------:R-:W-:Y:S04]  /*3a70*/  DEPBAR.LE SB1, 0x36 ;  /* 0x00009d800000791a */ /* 0x000fe80000000000 */
[----:B------:R-:W1:Y:S02]  /*3a80*/  UTCATOMSWS.2CTA.FIND_AND_SET.ALIGN UP0, UR4, UR4 ;  /* 0x00000004000475e3 */ /* 0x000e640008200800 */
[----:B-1----:R-:W-:Y:S01]  /*3a90*/  MOV R12, UR4 ;  /* 0x00000004000c7c02 */ /* 0x002fe20008000f00 */
[----:B------:R-:W-:Y:S05]  /*3aa0*/  BRA.U !UP0, `(.L_x_63) ;  /* 0xfffffffd08e87547 */ /* 0x000fea000b83ffff */
.L_x_62:
[----:B------:R-:W1:Y:S01]  /*3ab0*/  LDS R8, [UR5+0x10] ;  /* 0x00001005ff087984 */ /* 0x000e620008000800 */
[----:B------:R-:W-:Y:S01]  /*3ac0*/  R2UR UR4, R0 ;  /* 0x00000000000472ca */ /* 0x000fe200000e0000 */
[----:B------:R-:W-:-:S04]  /*3ad0*/  IMAD.U32 R5, RZ, RZ, UR6 ;  /* 0x00000006ff057e24 */ /* 0x000fc8000f8e00ff */
[----:B------:R-:W-:-:S08]  /*3ae0*/  VIADD R5, R5, 0x130 ;  /* 0x0000013005057836 */ /* 0x000fd00000000000 */
[----:B------:R-:W-:Y:S02]  /*3af0*/  MOV R6, UR4 ;  /* 0x0000000400067c02 */ /* 0x000fe40008000f00 */
[----:B-1----:R-:W-:-:S04]  /*3b00*/  SHF.L.U32 R8, R8, 0x1f, RZ ;  /* 0x0000001f08087819 */ /* 0x002fc800000006ff */
[----:B------:R-:W1:Y:S02]  /*3b10*/  SYNCS.PHASECHK.TRANS64.TRYWAIT P0, [UR5+0x8], R8 ;  /* 0x00000808ff0075a7 */ /* 0x000e640008001105 */
[----:B-1----:R-:W-:Y:S05]  /*3b20*/  @P0 BRA `(.L_x_64) ;  /* 0x0000000000080947 */ /* 0x002fea0003800000 */
[----:B------:R-:W1:Y:S02]  /*3b30*/  SYNCS.PHASECHK.TRANS64.TRYWAIT P0, [UR5+0x8], R8 ;  /* 0x00000808ff0075a7 */ /* 0x000e640008001105 */
[----:B-1----:R-:W-:Y:S05]  /*3b40*/  @!P0 BRA `(.L_x_65) ;  /* 0x0000006800008947 */ /* 0x002fea0003800000 */
.L_x_64:
[----:B------:R-:W-:Y:S01]  /*3b50*/  R2UR UR4, R0 ;  /* 0x00000000000472ca */ /* 0x000fe200000e0000 */
[----:B------:R-:W-:Y:S01]  /*3b60*/  IMAD.MOV.U32 R10, RZ, RZ, 0xffff ;  /* 0x0000ffffff0a7424 */ /* 0x000fe200078e00ff */
[----:B------:R-:W-:Y:S01]  /*3b70*/  PRMT R6, R6, 0x654, R5 ;  /* 0x0000065406067816 */ /* 0x000fe20000000005 */
[----:B------:R-:W-:Y:S02]  /*3b80*/  HFMA2 R5, -RZ, RZ, 0, 5.9604644775390625e-08 ;  /* 0x00000001ff057431 */ /* 0x000fe400000001ff */
[----:B-1----:R-:W-:Y:S02]  /*3b90*/  IMAD.MOV.U32 R8, RZ, RZ, 0x4 ;  /* 0x00000004ff087424 */ /* 0x002fe400078e00ff */
[----:B------:R-:W-:Y:S01]  /*3ba0*/  IMAD.SHL.U32 R11, R12, 0x20, RZ ;  /* 0x000000200c0b7824 */ /* 0x000fe200078e00ff */
[----:B------:R-:W-:-:S05]  /*3bb0*/  SHF.L.U32 R10, R10, R12, RZ ;  /* 0x0000000c0a0a7219 */ /* 0x000fca00000006ff */
[----:B------:R-:W-:Y:S01]  /*3bc0*/  UPRMT UR4, UR4, 0x654, UR7 ;  /* 0x0000065404047896 */ /* 0x000fe20008000007 */
[----:B------:R-:W-:-:S05]  /*3bd0*/  SHF.L.U32 R9, R5, R12, RZ ;  /* 0x0000000c05097219 */ /* 0x000fca00000006ff */
[----:B------:R-:W-:-:S03]  /*3be0*/  MOV R7, UR4 ;  /* 0x0000000400077c02 */ /* 0x000fc60008000f00 */
[----:B------:R1:W-:Y:S01]  /*3bf0*/  SYNCS.ARRIVE.TRANS64.RED RZ, [UR4], R8 ;  /* 0x00000008ffff79a7 */ /* 0x0003e20008000404 */
[----:B------:R1:W-:Y:S04]  /*3c00*/  STS [UR6+0x130], R11 ;  /* 0x0001300bff007988 */ /* 0x0003e80008000806 */
[----:B------:R1:W-:Y:S04]  /*3c10*/  STAS [R6.64], R12 ;  /* 0x0000000c06007dbd */ /* 0x0003e8000c0008ff */
[----:B------:R1:W-:Y:S04]  /*3c20*/  ATOMS.OR RZ, [UR5+0x14], R10 ;  /* 0x0000140affff798c */ /* 0x0003e8000b000005 */
[----:B------:R1:W-:Y:S04]  /*3c30*/  ATOMS.OR RZ, [UR5+0x18], R9 ;  /* 0x00001809ffff798c */ /* 0x0003e8000b000005 */
[----:B------:R1:W-:Y:S02]  /*3c40*/  ATOMS.XOR RZ, [UR5+0x10], R5 ;  /* 0x00001005ffff798c */ /* 0x0003e4000b800005 */
.L_x_61:
[----:B------:R-:W-:Y:S05]  /*3c50*/  BSYNC B0 ;  /* 0x0000000000007941 */ /* 0x000fea0003800000 */
.L_x_60:
[----:B------:R-:W-:Y:S05]  /*3c60*/  BRA.U UP1, `(.L_x_66) ;  /* 0x0000000101707547 */ /* 0x000fea000b800000 */
[----:B------:R-:W-:-:S03]  /*3c70*/  UMOV UR4, 0xffffffff ;  /* 0xffffffff00047882 */ /* 0x000fc60000000000 */
[----:B------:R-:W-:Y:S05]  /*3c80*/  BRA.DIV UR4, `(.L_x_67) ;  /* 0x0000006604c87947 */ /* 0x000fea000b800000 */
[----:B------:R-:W-:-:S13]  /*3c90*/  ELECT P0, URZ, PT ;  /* 0x0000000000ff782f */ /* 0x000fda0003800000 */
.L_x_167:
[----:B------:R-:W-:Y:S05]  /*3ca0*/  @!P0 BRA `(.L_x_66) ;  /* 0x0000000000608947 */ /* 0x000fea0003800000 */
[----:B-1----:R-:W1:Y:S02]  /*3cb0*/  LDS R6, [UR5+0x10] ;  /* 0x00001005ff067984 */ /* 0x002e640008000800 */
[----:B-1----:R-:W-:-:S04]  /*3cc0*/  SHF.L.U32 R6, R6, 0x1f, RZ ;  /* 0x0000001f06067819 */ /* 0x002fc800000006ff */
[----:B------:R-:W1:Y:S02]  /*3cd0*/  SYNCS.PHASECHK.TRANS64.TRYWAIT P0, [UR5+0x8], R6 ;  /* 0x00000806ff0075a7 */ /* 0x000e640008001105 */
[----:B-1----:R-:W-:Y:S05]  /*3ce0*/  @P0 BRA `(.L_x_68) ;  /* 0x0000000000080947 */ /* 0x002fea0003800000 */
[----:B------:R-:W1:Y:S02]  /*3cf0*/  SYNCS.PHASECHK.TRANS64.TRYWAIT P0, [UR5+0x8], R6 ;  /* 0x00000806ff0075a7 */ /* 0x000e640008001105 */
[----:B-1----:R-:W-:Y:S05]  /*3d00*/  @!P0 BRA `(.L_x_69) ;  /* 0x0000006400cc8947 */ /* 0x002fea0003800000 */
.L_x_68:
[----:B------:R-:W2:Y:S01]  /*3d10*/  LDS R8, [UR6+0x130] ;  /* 0x00013006ff087984 */ /* 0x000ea20008000800 */
[----:B------:R-:W-:Y:S01]  /*3d20*/  R2UR UR4, R0 ;  /* 0x00000000000472ca */ /* 0x000fe200000e0000 */
[----:B-1----:R-:W-:Y:S02]  /*3d30*/  IMAD.MOV.U32 R6, RZ, RZ, 0xffff ;  /* 0x0000ffffff067424 */ /* 0x002fe400078e00ff */
[----:B------:R-:W-:-:S10]  /*3d40*/  IMAD.MOV.U32 R5, RZ, RZ, 0x1 ;  /* 0x00000001ff057424 */ /* 0x000fd400078e00ff */
[----:B------:R-:W-:Y:S01]  /*3d50*/  UPRMT UR4, UR4, 0x654, UR7 ;  /* 0x0000065404047896 */ /* 0x000fe20008000007 */
[----:B--2---:R-:W-:Y:S01]  /*3d60*/  IMAD.SHL.U32 R7, R8, 0x20, RZ ;  /* 0x0000002008077824 */ /* 0x004fe200078e00ff */
[-C--:B------:R-:W-:Y:S02]  /*3d70*/  SHF.L.U32 R6, R6, R8.reuse, RZ ;  /* 0x0000000806067219 */ /* 0x080fe400000006ff */
[----:B------:R-:W-:Y:S02]  /*3d80*/  SHF.L.U32 R8, R5, R8, RZ ;  /* 0x0000000805087219 */ /* 0x000fe400000006ff */
[----:B------:R2:W-:Y:S04]  /*3d90*/  STS [UR6+0x130], R7 ;  /* 0x00013007ff007988 */ /* 0x0005e80008000806 */
[----:B------:R2:W-:Y:S04]  /*3da0*/  ATOMS.OR RZ, [UR5+0x14], R6 ;  /* 0x00001406ffff798c */ /* 0x0005e8000b000005 */
[----:B------:R2:W-:Y:S01]  /*3db0*/  ATOMS.OR RZ, [UR5+0x18], R8 ;  /* 0x00001808ffff798c */ /* 0x0005e2000b000005 */
[----:B------:R-:W-:Y:S03]  /*3dc0*/  SYNCS.ARRIVE.TRANS64.RED.A1T0 RZ, [UR4], RZ ;  /* 0x000000ffffff79a7 */ /* 0x000fe60008100404 */
[----:B------:R2:W-:Y:S01]  /*3dd0*/  ATOMS.XOR RZ, [UR5+0x10], R5 ;  /* 0x00001005ffff798c */ /* 0x0005e2000b800005 */
[----:B------:R-:W-:Y:S05]  /*3de0*/  BRA `(.L_x_66) ;  /* 0x0000000000107947 */ /* 0x000fea0003800000 */
.L_x_59:
[----:B------:R-:W-:Y:S02]  /*3df0*/  MOV R5, 0xffffffff ;  /* 0xffffffff00057802 */ /* 0x000fe40000000f00 */
[----:B------:R-:W-:-:S03]  /*3e00*/  MOV R6, 0x3e30 ;  /* 0x00003e3000067802 */ /* 0x000fc60000000f00 */
[----:B------:R1:W-:Y:S04]  /*3e10*/  STS [UR6+0x130], R5 ;  /* 0x00013005ff007988 */ /* 0x0003e80008000806 */
[----:B-1---5:R-:W-:Y:S05]  /*3e20*/  CALL.REL.NOINC `($__internal_1_$__cuda_sm10x_tcgen05_guardrail_trap_phase_invalid_during_alloc) ;  /* 0x0000006c00a07944 */ /* 0x022fea0003c00000 */
.L_x_66:
[----:B------:R-:W-:Y:S05]  /*3e30*/  WARPSYNC.ALL ;  /* 0x0000000000007948 */ /* 0x000fea0003800000 */
[----:B------:R-:W3:Y:S01]  /*3e40*/  S2UR UR4, SR_CgaCtaId ;  /* 0x00000000000479c3 */ /* 0x000ee20000008800 */
[----:B------:R-:W-:Y:S01]  /*3e50*/  UMOV UR62, 0x400 ;  /* 0x00000400003e7882 */ /* 0x000fe20000000000 */
[----:B------:R-:W4:Y:S01]  /*3e60*/  LDCU UR7, c[0x0][0x38c] ;  /* 0x00007180ff0777ac */ /* 0x000f220008000800 */
[----:B------:R-:W-:Y:S01]  /*3e70*/  LOP3.LUT R3, R3, 0xffff, RZ, 0xc0, !PT ;  /* 0x0000ffff03037812 */ /* 0x000fe200078ec0ff */
[----:B-1----:R-:W-:Y:S01]  /*3e80*/  IMAD.MOV.U32 R11, RZ, RZ, 0x1 ;  /* 0x00000001ff0b7424 */ /* 0x002fe200078e00ff */
[----:B------:R-:W-:Y:S01]  /*3e90*/  R2UR UR5, R2 ;  /* 0x00000000020572ca */ /* 0x000fe200000e0000 */
[----:B------:R-:W-:Y:S01]  /*3ea0*/  IMAD.MOV.U32 R10, RZ, RZ, RZ ;  /* 0x000000ffff0a7224 */ /* 0x000fe200078e00ff */
[----:B------:R-:W-:-:S02]  /*3eb0*/  LOP3.LUT R4, R4, 0xffff, RZ, 0xc0, !PT ;  /* 0x0000ffff04047812 */ /* 0x000fc400078ec0ff */
[----:B--2---:R-:W-:Y:S01]  /*3ec0*/  CS2R R8, SRZ ;  /* 0x0000000000087805 */ /* 0x004fe2000001ff00 */
[----:B------:R-:W-:Y:S01]  /*3ed0*/  UMOV UR9, URZ ;  /* 0x000000ff00097c82 */ /* 0x000fe20008000000 */
[----:B------:R-:W-:Y:S01]  /*3ee0*/  UMOV UR60, URZ ;  /* 0x000000ff003c7c82 */ /* 0x000fe20008000000 */
[----:B------:R-:W-:Y:S01]  /*3ef0*/  R2UR UR65, R4 ;  /* 0x00000000044172ca */ /* 0x000fe200000e0000 */
[----:B------:R-:W-:Y:S01]  /*3f00*/  UMOV UR76, 0x0 ;  /* 0x00000000004c7882 */ /* 0x000fe20000000000 */
[----:B------:R-:W-:Y:S01]  /*3f10*/  UMOV UR77, 0x8200910 ;  /* 0x08200910004d7882 */ /* 0x000fe20000000000 */
[----:B------:R-:W-:Y:S01]  /*3f20*/  UMOV UR74, 0x0 ;  /* 0x00000000004a7882 */ /* 0x000fe20000000000 */
[----:B------:R-:W-:Y:S01]  /*3f30*/  UMOV UR75, 0x8200910 ;  /* 0x08200910004b7882 */ /* 0x000fe20000000000 */
[----:B------:R-:W-:Y:S01]  /*3f40*/  UMOV UR72, 0x0 ;  /* 0x0000000000487882 */ /* 0x000fe20000000000 */
[----:B------:R-:W-:Y:S01]  /*3f50*/  UMOV UR73, 0x8200910 ;  /* 0x0820091000497882 */ /* 0x000fe20000000000 */
[----:B------:R-:W-:-:S02]  /*3f60*/  UISETP.NE.AND UP3, UPT, UR5, URZ, UPT ;  /* 0x000000ff0500728c */ /* 0x000fc4000bf65270 */
[----:B----4-:R-:W-:Y:S01]  /*3f70*/  UIADD3 UR7, UPT, UPT, UR7, 0x7f, URZ ;  /* 0x0000007f07077890 */ /* 0x010fe2000fffe0ff */
[----:B------:R-:W-:Y:S01]  /*3f80*/  UMOV UR70, 0x0 ;  /* 0x0000000000467882 */ /* 0x000fe20000000000 */
[----:B------:R-:W-:Y:S01]  /*3f90*/  UMOV UR71, 0x8200910 ;  /* 0x0820091000477882 */ /* 0x000fe20000000000 */
[----:B---3--:R-:W-:Y:S01]  /*3fa0*/  ULEA UR62, UR4, UR62, 0x18 ;  /* 0x0000003e043e7291 */ /* 0x008fe2000f8ec0ff */
[----:B------:R-:W-:Y:S02]  /*3fb0*/  UMOV UR68, 0x0 ;  /* 0x0000000000447882 */ /* 0x000fe40000000000 */
[----:B------:R-:W-:Y:S01]  /*3fc0*/  UMOV UR4, URZ ;  /* 0x000000ff00047c82 */ /* 0x000fe20008000000 */
[----:B------:R-:W-:Y:S01]  /*3fd0*/  UIADD3 UR6, UPT, UPT, UR62, 0x8400, URZ ;  /* 0x000084003e067890 */ /* 0x000fe2000fffe0ff */
[----:B------:R-:W-:Y:S01]  /*3fe0*/  IMAD.U32 R14, RZ, RZ, UR4 ;  /* 0x00000004ff0e7e24 */ /* 0x000fe2000f8e00ff */
[----:B------:R-:W-:Y:S02]  /*3ff0*/  USHF.R.S32.HI UR4, URZ, 0x1f, UR7 ;  /* 0x0000001fff047899 */ /* 0x000fe40008011407 */
[----:B------:R-:W-:-:S02]  /*4000*/  UIADD3 UR5, UPT, UPT, UR62, 0x20400, URZ ;  /* 0x000204003e057890 */ /* 0x000fc4000fffe0ff */
[----:B------:R-:W-:Y:S02]  /*4010*/  ULEA.HI UR4, UR4, UR7, URZ, 0x7 ;  /* 0x0000000704047291 */ /* 0x000fe4000f8f38ff */
[----:B------:R-:W-:Y:S02]  /*4020*/  USHF.R.U32.HI UR6, URZ, 0x4, UR6 ;  /* 0x00000004ff067899 */ /* 0x000fe40008011606 */
[----:B------:R-:W-:Y:S02]  /*4030*/  USHF.R.S32.HI UR8, URZ, 0x7, UR4 ;  /* 0x00000007ff087899 */ /* 0x000fe40008011404 */
[----:B------:R-:W-:Y:S01]  /*4040*/  USHF.R.U32.HI UR5, URZ, 0x4, UR5 ;  /* 0x00000004ff057899 */ /* 0x000fe20008011605 */
[----:B------:R-:W-:Y:S01]  /*4050*/  R2UR UR4, R3 ;  /* 0x00000000030472ca */ /* 0x000fe200000e0000 */
[----:B------:R-:W-:Y:S02]  /*4060*/  UISETP.LT.AND UP0, UPT, UR8, 0x1, UPT ;  /* 0x000000010800788c */ /* 0x000fe4000bf01270 */
[----:B------:R-:W-:Y:S01]  /*4070*/  ULOP3.LUT UR6, UR6, 0x3fff, URZ, 0xc0, !UPT ;  /* 0x00003fff06067892 */ /* 0x000fe2000f8ec0ff */
[----:B------:R-:W-:Y:S01]  /*4080*/  IMAD.U32 R12, RZ, RZ, UR8 ;  /* 0x00000008ff0c7e24 */ /* 0x000fe2000f8e00ff */
[----:B------:R-:W-:-:S02]  /*4090*/  ULOP3.LUT UR67, UR5, 0x3fff, URZ, 0xc0, !UPT ;  /* 0x00003fff05437892 */ /* 0x000fc4000f8ec0ff */
[----:B------:R-:W-:Y:S02]  /*40a0*/  ULOP3.LUT UR66, UR6, 0x10000, URZ, 0xfc, !UPT ;  /* 0x0001000006427892 */ /* 0x000fe4000f8efcff */
[----:B------:R-:W-:Y:S01]  /*40b0*/  ULOP3.LUT UR67, UR67, 0x10000, URZ, 0xfc, !UPT ;  /* 0x0001000043437892 */ /* 0x000fe2000f8efcff */
[----:B------:R-:W-:-:S03]  /*40c0*/  UMOV UR69, 0x8200910 ;  /* 0x0820091000457882 */ /* 0x000fc60000000000 */
[----:B------:R-:W-:Y:S01]  /*40d0*/  IMAD.U32 R13, RZ, RZ, UR4 ;  /* 0x00000004ff0d7e24 */ /* 0x000fe2000f8e00ff */
[----:B------:R-:W-:Y:S01]  /*40e0*/  NOP ;  /* 0x0000000000007918 */ /* 0x000fe20000000000 */
[----:B------:R-:W-:Y:S06]  /*40f0*/  BAR.ARV 0x6, 0xa0 ;  /* 0x0182800000007b1d */ /* 0x000fec0000002000 */
[----:B------:R-:W1:Y:S02]  /*4100*/  LDS R5, [UR62+0x130] ;  /* 0x0001303eff057984 */ /* 0x000e640008000800 */
[----:B-1----:R-:W-:-:S13]  /*4110*/  R2UR UR4, R5 ;  /* 0x00000000050472ca */ /* 0x002fda00000e0000 */
[----:B------:R-:W-:Y:S01]  /*4120*/  IMAD.U32 R16, RZ, RZ, UR4 ;  /* 0x00000004ff107e24 */ /* 0x000fe2000f8e00ff */
[----:B------:R-:W-:-:S06]  /*4130*/  USEL UR4, UR8, 0x1, !UP0 ;  /* 0x0000000108047887 */ /* 0x000fcc000c000000 */
[----:B------:R-:W-:-:S07]  /*4140*/  IMAD.U32 R15, RZ, RZ, UR4 ;  /* 0x00000004ff0f7e24 */ /* 0x000fce000f8e00ff */
.L_x_77:
[C---:B------:R-:W-:Y:S02]  /*4150*/  LEA R3, R10.reuse, UR62, 0x3 ;  /* 0x0000003e0a037c11 */ /* 0x040fe4000f8e18ff */
[----:B------:R-:W-:Y:S02]  /*4160*/  SHF.L.U32 R4, R9, 0x1f, RZ ;  /* 0x0000001f09047819 */ /* 0x000fe400000006ff */
[----:B------:R-:W-:Y:S02]  /*4170*/  LEA R5, R10, UR62, 0x4 ;  /* 0x0000003e0a057c11 */ /* 0x000fe4000f8e20ff */
[----:B------:R-:W1:Y:S02]  /*4180*/  SYNCS.PHASECHK.TRANS64.TRYWAIT P0, [R3+URZ+0x80], R4 ;  /* 0x00008004030075a7 */ /* 0x000e6400080011ff */
[----:B-1----:R-:W-:Y:S05]  /*4190*/  @!P0 BRA `(.L_x_70) ;  /* 0x0000006000c08947 */ /* 0x002fea0003800000 */
.L_x_168:
[----:B-1----:R-:W1:Y:S01]  /*41a0*/  LDS.128 R4, [R5+0x110] ;  /* 0x0001100005047984 */ /* 0x002e620000000c00 */
[----:B------:R-:W-:Y:S02]  /*41b0*/  VIADD R3, R3, 0x90 ;  /* 0x0000009003037836 */ /* 0x000fe40000000000 */
[----:B------:R-:W-:Y:S01]  /*41c0*/  VIADD R10, R10, 0x1 ;  /* 0x000000010a0a7836 */ /* 0x000fe20000000000 */
[----:B------:R-:W-:Y:S01]  /*41d0*/  @!PT LDS RZ, [RZ] ;  /* 0x00000000fffff984 */ /* 0x000fe20000000800 */
[----:B------:R-:W-:Y:S01]  /*41e0*/  @!PT LDS RZ, [RZ] ;  /* 0x00000000fffff984 */ /* 0x000fe20000000800 */
[----:B------:R-:W-:Y:S01]  /*41f0*/  @!PT LDS RZ, [RZ] ;  /* 0x00000000fffff984 */ /* 0x000fe20000000800 */
[----:B------:R-:W-:Y:S01]  /*4200*/  @!PT LDS RZ, [RZ] ;  /* 0x00000000fffff984 */ /* 0x000fe20000000800 */
[----:B------:R2:W-:Y:S06]  /*4210*/  MEMBAR.ALL.CTA ;  /* 0x0000000000007992 */ /* 0x0005ec0000008000 */
[----:B--2---:R-:W2:Y:S01]  /*4220*/  FENCE.VIEW.ASYNC.S ;  /* 0x00000000000073c6 */ /* 0x004ea20000000000 */
[----:B------:R-:W-:-:S04]  /*4230*/  PRMT R3, RZ, 0x654, R3 ;  /* 0x00000654ff037816 */ /* 0x000fc80000000003 */
[----:B--2---:R2:W-:Y:S01]  /*4240*/  SYNCS.ARRIVE.TRANS64.RED.A1T0 RZ, [R3+URZ], RZ ;  /* 0x000000ff03ff79a7 */ /* 0x0045e200081004ff */
[----:B-1----:R-:W-:Y:S01]  /*4250*/  LOP3.LUT P1, RZ, R6, 0x1, RZ, 0xc0, !PT ;  /* 0x0000000106ff7812 */ /* 0x002fe2000782c0ff */
[----:B--2---:R-:W-:-:S12]  /*4260*/  BRA.U UP3, `(.L_x_71) ;  /* 0x00000009032c7547 */ /* 0x004fd8000b800000 */
[----:B------:R-:W1:Y:S01]  /*4270*/  LDCU UR4, c[0x0][0x38c] ;  /* 0x00007180ff0477ac */ /* 0x000e620008000800 */
[----:B------:R-:W-:Y:S02]  /*4280*/  R2UR UR5, R14 ;  /* 0x000000000e0572ca */ /* 0x000fe400000e0000 */
[----:B------:R-:W-:Y:S02]  /*4290*/  PLOP3.LUT P2, PT, PT, PT, PT, 0x80, 0x8 ;  /* 0x000000000008781c */ /* 0x000fe40003f4f070 */
[----:B------:R-:W-:Y:S02]  /*42a0*/  SHF.L.U32 R5, R11, 0x1f, RZ ;  /* 0x0000001f0b057819 */ /* 0x000fe400000006ff */
[----:B------:R-:W-:-:S07]  /*42b0*/  R2UR UR6, R16 ;  /* 0x00000000100672ca */ /* 0x000fce00000e0000 */
[----:B------:R-:W-:Y:S02]  /*42c0*/  ULEA UR7, UR5, UR62, 0x3 ;  /* 0x0000003e05077291 */ /* 0x000fe4000f8e18ff */
[----:B-1----:R-:W-:-:S04]  /*42d0*/  UISETP.GE.AND UP0, UPT, UR4, 0x1, UPT ;  /* 0x000000010400788c */ /* 0x002fc8000bf06270 */
[----:B------:R-:W-:Y:S01]  /*42e0*/  IMAD.U32 R4, RZ, RZ, UR7 ;  /* 0x00000007ff047e24 */ /* 0x000fe2000f8e00ff */
[----:B------:R-:W-:Y:S01]  /*42f0*/  ULEA UR8, UR5, UR6, 0x6 ;  /* 0x0000000605087291 */ /* 0x000fe2000f8e30ff */
[----:B------:R-:W-:-:S05]  /*4300*/  PLOP3.LUT P0, PT, PT, PT, UP0, 0x80, 0x8 ;  /* 0x000000000008781c */ /* 0x000fca0003f0f008 */
[----:B------:R-:W-:-:S08]  /*4310*/  @UP0 ULEA UR4, UR9, UR62, 0x3 ;  /* 0x0000003e09040291 */ /* 0x000fd0000f8e18ff */
[----:B------:R-:W-:-:S04]  /*4320*/  @P0 SHF.L.U32 R3, R8, 0x1f, RZ ;  /* 0x0000001f08030819 */ /* 0x000fc800000006ff */
[----:B------:R1:W2:Y:S01]  /*4330*/  @P0 SYNCS.PHASECHK.TRANS64.TRYWAIT P2, [UR4], R3 ;  /* 0x00000003ff0005a7 */ /* 0x0002a20008041104 */
[----:B------:R-:W3:Y:S02]  /*4340*/  SYNCS.PHASECHK.TRANS64.TRYWAIT P0, [UR7+0xc0], R5 ;  /* 0x0000c005ff0075a7 */ /* 0x000ee40008001107 */
[----:B-123--:R-:W-:Y:S05]  /*4350*/  @!P0 BRA `(.L_x_72) ;  /* 0x0000006000648947 */ /* 0x00efea0003800000 */
.L_x_170:
[----:B------:R-:W-:Y:S01]  /*4360*/  UMOV UR64, UR60 ;  /* 0x0000003c00407c82 */ /* 0x000fe20008000000 */
[----:B------:R-:W-:Y:S05]  /*4370*/  BRA.U !UP0, `(.L_x_73) ;  /* 0x0000000508d07547 */ /* 0x000fea000b800000 */
[----:B------:R-:W-:Y:S01]  /*4380*/  R2UR UR4, R15 ;  /* 0x000000000f0472ca */ /* 0x000fe200000e0000 */
[----:B------:R-:W-:Y:S01]  /*4390*/  UPLOP3.LUT UP2, UPT, UPT, UPT, UPT, 0x40, 0x4 ;  /* 0x000000000004789c */ /* 0x000fe20003f4e870 */
[----:B------:R-:W-:Y:S01]  /*43a0*/  R2UR UR61, R12 ;  /* 0x000000000c3d72ca */ /* 0x000fe200000e0000 */
[----:B------:R-:W-:-:S10]  /*43b0*/  UMOV UR7, UR9 ;  /* 0x0000000900077c82 */ /* 0x000fd40008000000 */
[----:B------:R-:W-:-:S12]  /*43c0*/  UIADD3 UR64, UPT, UPT, UR4, UR60, URZ ;  /* 0x0000003c04407290 */ /* 0x000fd8000fffe0ff */
.L_x_76:
[----:B--2---:R-:W-:Y:S01]  /*43d0*/  ULEA UR5, UR7, UR62, 0x3 ;  /* 0x0000003e07057291 */ /* 0x004fe2000f8e18ff */
[----:B------:R-:W-:Y:S11]  /*43e0*/  @P2 BRA `(.L_x_74) ;  /* 0x00000000000c2947 */ /* 0x000ff60003800000 */
[----:B-1----:R-:W-:Y:S04]  /*43f0*/  SHF.L.U32 R5, R8, 0x1f, RZ ;  /* 0x0000001f08057819 */ /* 0x002fe800000006ff */
[----:B------:R-:W1:Y:S02]  /*4400*/  SYNCS.PHASECHK.TRANS64.TRYWAIT P0, [UR5], R5 ;  /* 0x00000005ff0075a7 */ /* 0x000e640008001105 */
[----:B-1----:R-:W-:Y:S05]  /*4410*/  @!P0 BRA `(.L_x_75) ;  /* 0x0000006000508947 */ /* 0x002fea0003800000 */
.L_x_74:
[----:B------:R-:W-:Y:S01]  /*4420*/  UISETP.NE.AND UP0, UPT, UR61, 0x1, UPT ;  /* 0x000000013d00788c */ /* 0x000fe2000bf05270 */
[----:B------:R-:W-:Y:S01]  /*4430*/  PLOP3.LUT P2, PT, PT, PT, PT, 0x80, 0x8 ;  /* 0x000000000008781c */ /* 0x000fe20003f4f070 */
[----:B------:R-:W-:Y:S01]  /*4440*/  UIADD3 UR9, UPT, UPT, UR7, 0x1, URZ ;  /* 0x0000000107097890 */ /* 0x000fe2000fffe0ff */
[----:B------:R-:W-:Y:S01]  /*4450*/  MOV.SPILL R6, UR65 ;  /* 0x0000004100067c02 */ /* 0x000fe20009000f00 */
[----:B------:R-:W-:Y:S01]  /*4460*/  UIADD3 UR63, UPT, UPT, UR5, 0x18, URZ ;  /* 0x00000018053f7890 */ /* 0x000fe2000fffe0ff */
[----:B-1----:R-:W-:Y:S01]  /*4470*/  MOV.SPILL R5, UR64 ;  /* 0x0000004000057c02 */ /* 0x002fe20009000f00 */
[----:B------:R-:W-:Y:S01]  /*4480*/  UISETP.NE.AND UP1, UPT, UR9, 0x3, UPT ;  /* 0x000000030900788c */ /* 0x000fe2000bf25270 */
[----:B------:R-:W-:Y:S01]  /*4490*/  PLOP3.LUT P0, PT, PT, PT, UP0, 0x80, 0x8 ;  /* 0x000000000008781c */ /* 0x000fe20003f0f008 */
[----:B------:R-:W-:Y:S02]  /*44a0*/  ULEA UR6, UR7, UR67, 0xb ;  /* 0x0000004307067291 */ /* 0x000fe4000f8e58ff */
[----:B------:R-:W-:Y:S02]  /*44b0*/  USEL UR5, URZ, 0x1, UP1 ;  /* 0x00000001ff057887 */ /* 0x000fe40008800000 */
[----:B------:R-:W-:Y:S02]  /*44c0*/  USEL UR9, UR9, URZ, UP1 ;  /* 0x000000ff09097287 */ /* 0x000fe40008800000 */
[----:B------:R-:W-:Y:S02]  /*44d0*/  ULEA UR4, UR7, UR66, 0xb ;  /* 0x0000004207047291 */ /* 0x000fe4000f8e58ff */
[----:B------:R-:W-:Y:S01]  /*44e0*/  @UP0 ULEA UR7, UR9, UR62, 0x3 ;  /* 0x0000003e09070291 */ /* 0x000fe2000f8e18ff */
[----:B------:R-:W-:Y:S01]  /*44f0*/  LOP3.LUT R8, R8, UR5, RZ, 0x3c, !PT ;  /* 0x0000000508087c12 */ /* 0x000fe2000f8e3cff */
[----:B------:R-:W-:Y:S02]  /*4500*/  UIADD3 UR20, UPT, UPT, UR6, 0x2, URZ ;  /* 0x0000000206147890 */ /* 0x000fe4000fffe0ff */
[----:B------:R-:W-:Y:S01]  /*4510*/  UIADD3 UR18, UPT, UPT, UR4, 0x2, URZ ;  /* 0x0000000204127890 */ /* 0x000fe2000fffe0ff */
[----:B------:R-:W-:Y:S01]  /*4520*/  @P0 SHF.L.U32 R3, R8, 0x1f, RZ ;  /* 0x0000001f08030819 */ /* 0x000fe200000006ff */
[----:B------:R-:W-:Y:S02]  /*4530*/  UIADD3 UR16, UPT, UPT, UR6, 0x4, URZ ;  /* 0x0000000406107890 */ /* 0x000fe4000fffe0ff */
[----:B------:R-:W-:Y:S01]  /*4540*/  UIADD3 UR10, UPT, UPT, UR4, 0x4, URZ ;  /* 0x00000004040a7890 */ /* 0x000fe2000fffe0ff */
[----:B------:R2:W3:Y:S01]  /*4550*/  @P0 SYNCS.PHASECHK.TRANS64.TRYWAIT P2, [UR7], R3 ;  /* 0x00000003ff0005a7 */ /* 0x0004e20008041107 */
[----:B------:R-:W-:Y:S02]  /*4560*/  UIADD3 UR14, UPT, UPT, UR6, 0x6, URZ ;  /* 0x00000006060e7890 */ /* 0x000fe4000fffe0ff */
        /* <DEDUP_REMOVED lines=21> */
[----:B------:R-:W-:Y:S01]  /*46c0*/  UIADD3 UR61, UPT, UPT, UR61, -0x1, URZ ;  /* 0xffffffff3d3d7890 */ /* 0x000fe2000fffe0ff */
[----:B------:R-:W-:Y:S01]  /*46d0*/  UMOV UR7, 0x40004040 ;  /* 0x4000404000077882 */ /* 0x000fe20000000000 */
[----:B------:R-:W-:Y:S01]  /*46e0*/  UMOV UR64, 0x0 ;  /* 0x0000000000407882 */ /* 0x000fe20000000000 */
[----:B------:R-:W-:Y:S01]  /*46f0*/  UMOV UR65, 0x8200910 ;  /* 0x0820091000417882 */ /* 0x000fe20000000000 */
[----:B------:R-:W-:Y:S01]  /*4700*/  UMOV UR5, 0x40004040 ;  /* 0x4000404000057882 */ /* 0x000fe20000000000 */
[----:B------:R-:W-:Y:S01]  /*4710*/  UMOV UR21, 0x40004040 ;  /* 0x4000404000157882 */ /* 0x000fe20000000000 */
[----:B------:R1:W-:Y:S01]  /*4720*/  UTCHMMA.2CTA gdesc[UR4], gdesc[UR6], tmem[UR8], tmem[UR64], idesc[UR65], UP2 ;  /* 0x00ff4006040075ea */ /* 0x0003e20009200008 */
[----:B------:R-:W-:Y:S01]  /*4730*/  UPLOP3.LUT UP2, UPT, UPT, UPT, UPT, 0x80, 0x8 ;  /* 0x000000000008789c */ /* 0x000fe20003f4f070 */
[----:B------:R-:W-:Y:S01]  /*4740*/  UMOV UR19, 0x40004040 ;  /* 0x4000404000137882 */ /* 0x000fe20000000000 */
[----:B------:R-:W-:Y:S01]  /*4750*/  UMOV UR17, 0x40004040 ;  /* 0x4000404000117882 */ /* 0x000fe20000000000 */
[----:B------:R4:W-:Y:S01]  /*4760*/  UTCHMMA.2CTA gdesc[UR18], gdesc[UR20], tmem[UR8], tmem[UR64], idesc[UR65], UPT ;  /* 0x00ff4014120075ea */ /* 0x0009e2000ba00008 */
        /* <DEDUP_REMOVED lines=19> */
[----:B-1----:R-:W-:Y:S01]  /*48a0*/  UMOV UR7, 0x8200910 ;  /* 0x0820091000077882 */ /* 0x002fe20000000000 */
[----:B------:R-:W-:Y:S01]  /*48b0*/  UMOV UR35, 0x40004040 ;  /* 0x4000404000237882 */ /* 0x000fe20000000000 */
[----:B------:R-:W-:Y:S01]  /*48c0*/  UMOV UR33, 0x40004040 ;  /* 0x4000404000217882 */ /* 0x000fe20000000000 */
[----:B------:R-:W-:Y:S01]  /*48d0*/  UMOV UR27, 0x40004040 ;  /* 0x40004040001b7882 */ /* 0x000fe20000000000 */
[----:B------:R-:W-:Y:S01]  /*48e0*/  UMOV UR25, 0x40004040 ;  /* 0x4000404000197882 */ /* 0x000fe20000000000 */
[----:B----4-:R-:W-:Y:S02]  /*48f0*/  UIADD3 UR20, UPT, UPT, UR4, 0x602, URZ ;  /* 0x0000060204147890 */ /* 0x010fe4000fffe0ff */
[----:B------:R-:W-:Y:S02]  /*4900*/  UIADD3 UR18, UPT, UPT, UR6, 0x604, URZ ;  /* 0x0000060406127890 */ /* 0x000fe4000fffe0ff */
[----:B--2---:R-:W-:Y:S02]  /*4910*/  UIADD3 UR16, UPT, UPT, UR4, 0x604, URZ ;  /* 0x0000060404107890 */ /* 0x004fe4000fffe0ff */
[----:B------:R-:W-:Y:S01]  /*4920*/  UIADD3 UR10, UPT, UPT, UR6, 0x606, URZ ;  /* 0x00000606060a7890 */ /* 0x000fe2000fffe0ff */
[----:B------:R-:W-:Y:S01]  /*4930*/  R2UR.FILL UR65, R6 ;  /* 0x00000000064172ca */ /* 0x000fe200004e0000 */
[----:B------:R-:W-:Y:S01]  /*4940*/  UMOV UR14, 0x0 ;  /* 0x00000000000e7882 */ /* 0x000fe20000000000 */
[----:B------:R-:W-:Y:S01]  /*4950*/  UMOV UR15, 0x8200910 ;  /* 0x08200910000f7882 */ /* 0x000fe20000000000 */
[----:B------:R-:W-:Y:S01]  /*4960*/  UMOV UR12, 0x0 ;  /* 0x00000000000c7882 */ /* 0x000fe20000000000 */
[----:B------:R-:W-:Y:S01]  /*4970*/  UTCHMMA.2CTA gdesc[UR28], gdesc[UR30], tmem[UR8], tmem[UR14], idesc[UR15], UPT ;  /* 0x00ff0e1e1c0075ea */ /* 0x000fe2000ba00008 */
[----:B------:R-:W-:Y:S01]  /*4980*/  UTCHMMA.2CTA gdesc[UR56], gdesc[UR58], tmem[UR8], tmem[UR14], idesc[UR15], UPT ;  /* 0x00ff0e3a380075ea */ /* 0x000fe2000ba00008 */
[----:B------:R-:W-:Y:S01]  /*4990*/  UMOV UR13, 0x8200910 ;  /* 0x08200910000d7882 */ /* 0x000fe20000000000 */
[----:B------:R-:W-:Y:S01]  /*49a0*/  UTCHMMA.2CTA gdesc[UR52], gdesc[UR54], tmem[UR8], tmem[UR14], idesc[UR15], UPT ;  /* 0x00ff0e36340075ea */ /* 0x000fe2000ba00008 */
[----:B------:R-:W-:Y:S01]  /*49b0*/  UIADD3 UR4, UPT, UPT, UR4, 0x606, URZ ;  /* 0x0000060604047890 */ /* 0x000fe2000fffe0ff */
[----:B------:R-:W-:Y:S01]  /*49c0*/  UTCHMMA.2CTA gdesc[UR48], gdesc[UR50], tmem[UR8], tmem[UR12], idesc[UR13], UPT ;  /* 0x00ff0c32300075ea */ /* 0x000fe2000ba00008 */
[----:B------:R-:W-:Y:S01]  /*49d0*/  UTCHMMA.2CTA gdesc[UR44], gdesc[UR46], tmem[UR8], tmem[UR12], idesc[UR13], UPT ;  /* 0x00ff0c2e2c0075ea */ /* 0x000fe2000ba00008 */
[----:B------:R-:W-:Y:S01]  /*49e0*/  UMOV UR6, 0x0 ;  /* 0x0000000000067882 */ /* 0x000fe20000000000 */
[----:B------:R-:W-:Y:S01]  /*49f0*/  UTCHMMA.2CTA gdesc[UR40], gdesc[UR42], tmem[UR8], tmem[UR12], idesc[UR13], UPT ;  /* 0x00ff0c2a280075ea */ /* 0x000fe2000ba00008 */
[----:B------:R1:W-:Y:S01]  /*4a00*/  UTCHMMA.2CTA gdesc[UR36], gdesc[UR38], tmem[UR8], tmem[UR6], idesc[UR7], UPT ;  /* 0x00ff0626240075ea */ /* 0x0003e2000ba00008 */
[----:B------:R2:W-:Y:S01]  /*4a10*/  UTCHMMA.2CTA gdesc[UR32], gdesc[UR34], tmem[UR8], tmem[UR76], idesc[UR77], UPT ;  /* 0x00ff4c22200075ea */ /* 0x0005e2000ba00008 */
[----:B------:R-:W-:Y:S01]  /*4a20*/  UMOV UR23, 0x40004040 ;  /* 0x4000404000177882 */ /* 0x000fe20000000000 */
[----:B------:R2:W-:Y:S01]  /*4a30*/  UTCHMMA.2CTA gdesc[UR24], gdesc[UR26], tmem[UR8], tmem[UR74], idesc[UR75], UPT ;  /* 0x00ff4a1a180075ea */ /* 0x0005e2000ba00008 */
[----:B------:R-:W-:Y:S01]  /*4a40*/  R2UR.FILL UR64, R5 ;  /* 0x00000000054072ca */ /* 0x000fe200004e0000 */
[----:B------:R2:W-:Y:S01]  /*4a50*/  UTCHMMA.2CTA gdesc[UR20], gdesc[UR22], tmem[UR8], tmem[UR72], idesc[UR73], UPT ;  /* 0x00ff4816140075ea */ /* 0x0005e2000ba00008 */
[----:B------:R2:W-:Y:S01]  /*4a60*/  UTCHMMA.2CTA gdesc[UR16], gdesc[UR18], tmem[UR8], tmem[UR70], idesc[UR71], UPT ;  /* 0x00ff4612100075ea */ /* 0x0005e2000ba00008 */
[----:B------:R2:W-:Y:S01]  /*4a70*/  UTCHMMA.2CTA gdesc[UR4], gdesc[UR10], tmem[UR8], tmem[UR68], idesc[UR69], UPT ;  /* 0x00ff440a040075ea */ /* 0x0005e2000ba00008 */
[----:B------:R2:W-:Y:S09]  /*4a80*/  UTCBAR.2CTA.MULTICAST [UR63], URZ, UR65 ;  /* 0x000000ff3f0073e9 */ /* 0x0005f20008200841 */
[----:B------:R-:W-:Y:S01]  /*4a90*/  UISETP.NE.AND UP0, UPT, UR60, UR64, UPT ;  /* 0x000000403c00728c */ /* 0x000fe2000bf05270 */
[----:B-1----:R-:W-:Y:S08]  /*4aa0*/  UMOV UR7, UR9 ;  /* 0x0000000900077c82 */ /* 0x002ff00008000000 */
[----:B---3--:R-:W-:Y:S05]  /*4ab0*/  BRA.U UP0, `(.L_x_76) ;  /* 0xfffffff900447547 */ /* 0x008fea000b83ffff */
.L_x_73:
[----:B--2---:R-:W-:Y:S01]  /*4ac0*/  R2UR UR4, R4 ;  /* 0x00000000040472ca */ /* 0x004fe200000e0000 */
[----:B------:R-:W-:Y:S01]  /*4ad0*/  UMOV UR60, UR64 ;  /* 0x00000040003c7c82 */ /* 0x000fe20008000000 */
[----:B------:R-:W-:-:S11]  /*4ae0*/  R2UR UR5, R13 ;  /* 0x000000000d0572ca */ /* 0x000fd600000e0000 */
[----:B------:R-:W-:-:S09]  /*4af0*/  UIADD3 UR4, UPT, UPT, UR4, 0xa0, URZ ;  /* 0x000000a004047890 */ /* 0x000fd2000fffe0ff */
[----:B------:R2:W-:Y:S01]  /*4b00*/  UTCBAR.2CTA.MULTICAST [UR4], URZ, UR5 ;  /* 0x000000ff040073e9 */ /* 0x0005e20008200805 */
[----:B------:R-:W-:Y:S02]  /*4b10*/  NOP ;  /* 0x0000000000007918 */ /* 0x000fe40000000000 */
.L_x_71:
[----:B--2---:R-:W-:Y:S02]  /*4b20*/  R2UR UR4, R14 ;  /* 0x000000000e0472ca */ /* 0x004fe400000e0000 */
[----:B------:R-:W-:-:S04]  /*4b30*/  ISETP.NE.AND P0, PT, R10, 0x2, PT ;  /* 0x000000020a00780c */ /* 0x000fc80003f05270 */
[----:B-1----:R-:W-:Y:S02]  /*4b40*/  SEL R3, RZ, 0x1, P0 ;  /* 0x00000001ff037807 */ /* 0x002fe40000000000 */
[----:B------:R-:W-:Y:S02]  /*4b50*/  SEL R10, R10, RZ, P0 ;  /* 0x000000ff0a0a7207 */ /* 0x000fe40000000000 */
[----:B------:R-:W-:-:S03]  /*4b60*/  LOP3.LUT R9, R9, R3, RZ, 0x3c, !PT ;  /* 0x0000000309097212 */ /* 0x000fc600078e3cff */
[----:B------:R-:W-:-:S04]  /*4b70*/  UIADD3 UR4, UPT, UPT, UR4, 0x1, URZ ;  /* 0x0000000104047890 */ /* 0x000fc8000fffe0ff */
[----:B------:R-:W-:-:S04]  /*4b80*/  UISETP.NE.AND UP0, UPT, UR4, 0x4, UPT ;  /* 0x000000040400788c */ /* 0x000fc8000bf05270 */
[----:B------:R-:W-:Y:S02]  /*4b90*/  USEL UR5, URZ, 0x1, UP0 ;  /* 0x00000001ff057887 */ /* 0x000fe40008000000 */
[----:B------:R-:W-:-:S04]  /*4ba0*/  USEL UR4, UR4, URZ, UP0 ;  /* 0x000000ff04047287 */ /* 0x000fc80008000000 */
[----:B------:R-:W-:Y:S02]  /*4bb0*/  LOP3.LUT R11, R11, UR5, RZ, 0x3c, !PT ;  /* 0x000000050b0b7c12 */ /* 0x000fe4000f8e3cff */
[----:B------:R-:W-:Y:S01]  /*4bc0*/  IMAD.U32 R14, RZ, RZ, UR4 ;  /* 0x00000004ff0e7e24 */ /* 0x000fe2000f8e00ff */
[----:B------:R-:W-:Y:S06]  /*4bd0*/  @P1 BRA `(.L_x_77) ;  /* 0xfffffff4005c1947 */ /* 0x000fec000383ffff */
[----:B------:R-:W1:Y:S01]  /*4be0*/  S2UR UR8, SR_CgaCtaId ;  /* 0x00000000000879c3 */ /* 0x000e620000008800 */
[----:B------:R-:W-:Y:S02]  /*4bf0*/  ELECT P0, URZ, PT ;  /* 0x0000000000ff782f */ /* 0x000fe40003800000 */
[----:B------:R-:W-:Y:S01]  /*4c00*/  R2UR UR5, R2 ;  /* 0x00000000020572ca */ /* 0x000fe200000e0000 */
[----:B------:R-:W-:Y:S01]  /*4c10*/  UMOV UR4, 0x40 ;  /* 0x0000004000047882 */ /* 0x000fe20000000000 */
[----:B------:R-:W-:-:S03]  /*4c20*/  IMAD.MOV.U32 R2, RZ, RZ, 0x1 ;  /* 0x00000001ff027424 */ /* 0x000fc600078e00ff */
[----:B------:R-:W-:Y:S08]  /*4c30*/  UVIRTCOUNT.DEALLOC.SMPOOL 0x80 ;  /* 0x000000800000784c */ /* 0x000ff00000000000 */
[----:B------:R-:W-:Y:S02]  /*4c40*/  UISETP.NE.AND UP1, UPT, UR5, URZ, UPT ;  /* 0x000000ff0500728c */ /* 0x000fe4000bf25270 */
[----:B-1----:R-:W-:-:S09]  /*4c50*/  ULEA UR8, UR8, UR4, 0x18 ;  /* 0x0000000408087291 */ /* 0x002fd2000f8ec0ff */
[----:B------:R1:W-:Y:S01]  /*4c60*/  @P0 STS.U8 [UR8+0x1c], R2 ;  /* 0x00001c02ff000988 */ /* 0x0003e20008000008 */
[----:B------:R-:W-:Y:S05]  /*4c70*/  BRA.U UP1, `(.L_x_78) ;  /* 0x0000000101a87547 */ /* 0x000fea000b800000 */
[----:B------:R-:W-:Y:S01]  /*4c80*/  R2UR UR4, R14 ;  /* 0x000000000e0472ca */ /* 0x000fe200000e0000 */
[----:B------:R-:W-:Y:S01]  /*4c90*/  UIADD3 UR7, UPT, UPT, UR62, 0xc0, URZ ;  /* 0x000000c03e077890 */ /* 0x000fe2000fffe0ff */
[----:B------:R-:W-:-:S11]  /*4ca0*/  SHF.L.U32 R3, R11, 0x1f, RZ ;  /* 0x0000001f0b037819 */ /* 0x000fd600000006ff */
[----:B------:R-:W-:-:S09]  /*4cb0*/  ULEA UR4, UR4, UR7, 0x3 ;  /* 0x0000000704047291 */ /* 0x000fd2000f8e18ff */
[----:B------:R-:W2:Y:S02]  /*4cc0*/  SYNCS.PHASECHK.TRANS64.TRYWAIT P0, [UR4], R3 ;  /* 0x00000003ff0075a7 */ /* 0x000ea40008001104 */
[----:B--2---:R-:W-:Y:S05]  /*4cd0*/  @!P0 BRA `(.L_x_79) ;  /* 0x0000005800388947 */ /* 0x004fea0003800000 */
.L_x_173:
[----:B------:R-:W-:-:S13]  /*4ce0*/  R2UR UR4, R14 ;  /* 0x000000000e0472ca */ /* 0x000fda00000e0000 */
[----:B------:R-:W-:-:S04]  /*4cf0*/  UIADD3 UR4, UPT, UPT, UR4, 0x1, URZ ;  /* 0x0000000104047890 */ /* 0x000fc8000fffe0ff */
[----:B------:R-:W-:-:S04]  /*4d00*/  UISETP.NE.AND UP0, UPT, UR4, 0x4, UPT ;  /* 0x000000040400788c */ /* 0x000fc8000bf05270 */
[----:B------:R-:W-:Y:S02]  /*4d10*/  USEL UR6, URZ, 0x1, UP0 ;  /* 0x00000001ff067887 */ /* 0x000fe40008000000 */
[----:B------:R-:W-:-:S04]  /*4d20*/  USEL UR4, UR4, URZ, UP0 ;  /* 0x000000ff04047287 */ /* 0x000fc80008000000 */
[----:B------:R-:W-:Y:S01]  /*4d30*/  ULEA UR5, UR4, UR7, 0x3 ;  /* 0x0000000704057291 */ /* 0x000fe2000f8e18ff */
[----:B-1----:R-:W-:-:S04]  /*4d40*/  LOP3.LUT R3, R11, UR6, RZ, 0x3c, !PT ;  /* 0x000000060b037c12 */ /* 0x002fc8000f8e3cff */
[----:B------:R-:W-:-:S04]  /*4d50*/  SHF.L.U32 R4, R3, 0x1f, RZ ;  /* 0x0000001f03047819 */ /* 0x000fc800000006ff */
[----:B------:R-:W1:Y:S02]  /*4d60*/  SYNCS.PHASECHK.TRANS64.TRYWAIT P0, [UR5], R4 ;  /* 0x00000004ff0075a7 */ /* 0x000e640008001105 */
[----:B-1----:R-:W-:Y:S05]  /*4d70*/  @!P0 BRA `(.L_x_80) ;  /* 0x0000005800288947 */ /* 0x002fea0003800000 */
.L_x_175:
        /* <DEDUP_REMOVED lines=9> */
.L_x_177:
[----:B------:R-:W-:-:S04]  /*4e10*/  UIADD3 UR4, UPT, UPT, UR4, 0x1, URZ ;  /* 0x0000000104047890 */ /* 0x000fc8000fffe0ff */
[----:B------:R-:W-:-:S04]  /*4e20*/  UISETP.NE.AND UP0, UPT, UR4, 0x4, UPT ;  /* 0x000000040400788c */ /* 0x000fc8000bf05270 */
[----:B------:R-:W-:Y:S02]  /*4e30*/  USEL UR5, URZ, 0x1, UP0 ;  /* 0x00000001ff057887 */ /* 0x000fe40008000000 */
[----:B------:R-:W-:-:S04]  /*4e40*/  USEL UR4, UR4, URZ, UP0 ;  /* 0x000000ff04047287 */ /* 0x000fc80008000000 */
[----:B------:R-:W-:Y:S01]  /*4e50*/  ULEA UR4, UR4, UR7, 0x3 ;  /* 0x0000000704047291 */ /* 0x000fe2000f8e18ff */
[----:B------:R-:W-:-:S04]  /*4e60*/  LOP3.LUT R3, R3, UR5, RZ, 0x3c, !PT ;  /* 0x0000000503037c12 */ /* 0x000fc8000f8e3cff */
[----:B------:R-:W-:Y:S01]  /*4e70*/  SHF.L.U32 R3, R3, 0x1f, RZ ;  /* 0x0000001f03037819 */ /* 0x000fe200000006ff */
[----:B-1----:R-:W-:-:S04]  /*4e80*/  IMAD.U32 R2, RZ, RZ, UR4 ;  /* 0x00000004ff027e24 */ /* 0x002fc8000f8e00ff */
[----:B------:R1:W2:Y:S03]  /*4e90*/  SYNCS.PHASECHK.TRANS64.TRYWAIT P0, [R2+URZ], R3 ;  /* 0x00000003020075a7 */ /* 0x0002a600080011ff */
[----:B--2---:R-:W-:Y:S05]  /*4ea0*/  @!P0 NANOSLEEP.SYNCS 0x989680 ;  /* 0x009896800000895d */ /* 0x004fea0003900000 */
[----:B------:R-:W2:Y:S02]  /*4eb0*/  @!P0 SYNCS.PHASECHK.TRANS64 P0, [R2+URZ], R3 ;  /* 0x00000003020085a7 */ /* 0x000ea400080010ff */
[----:B--2---:R-:W-:Y:S05]  /*4ec0*/  @P0 BRA `(.L_x_82) ;  /* 0x0000000000240947 */ /* 0x004fea0003800000 */
.L_x_83:
[----:B--2---:R2:W3:Y:S02]  /*4ed0*/  SYNCS.PHASECHK.TRANS64.TRYWAIT P0, [R2+URZ], R3 ;  /* 0x00000003020075a7 */ /* 0x0044e400080011ff */
[----:B---3--:R-:W-:Y:S05]  /*4ee0*/  @!P0 NANOSLEEP.SYNCS 0x989680 ;  /* 0x009896800000895d */ /* 0x008fea0003900000 */
[----:B------:R-:W3:Y:S02]  /*4ef0*/  @!P0 SYNCS.PHASECHK.TRANS64 P0, [R2+URZ], R3 ;  /* 0x00000003020085a7 */ /* 0x000ee400080010ff */
[----:B---3--:R-:W-:Y:S05]  /*4f00*/  @!P0 BRA `(.L_x_83) ;  /* 0xfffffffc00f08947 */ /* 0x008fea000383ffff */
[----:B------:R-:W-:Y:S05]  /*4f10*/  BRA `(.L_x_82) ;  /* 0x0000000000107947 */ /* 0x000fea0003800000 */
.L_x_78:
[----:B------:R-:W-:Y:S01]  /*4f20*/  R2UR UR5, R0 ;  /* 0x00000000000572ca */ /* 0x000fe200000e0000 */
[----:B------:R-:W-:-:S12]  /*4f30*/  UIADD3 UR4, UPT, UPT, UR62, 0x100, URZ ;  /* 0x000001003e047890 */ /* 0x000fd8000fffe0ff */
[----:B------:R-:W-:-:S09]  /*4f40*/  UPRMT UR4, UR5, 0x654, UR4 ;  /* 0x0000065405047896 */ /* 0x000fd20008000004 */
[----:B------:R-:W-:Y:S03]  /*4f50*/  SYNCS.ARRIVE.TRANS64.RED.A1T0 RZ, [UR4], RZ ;  /* 0x000000ffffff79a7 */ /* 0x000fe60008100404 */
.L_x_82:
[----:B-12---:R-:W-:Y:S01]  /*4f60*/  SHF.L.U32 R3, RZ, 0x1f, RZ ;  /* 0x0000001fff037819 */ /* 0x006fe200000006ff */
[----:B------:R-:W-:Y:S01]  /*4f70*/  UIADD3 UR4, UPT, UPT, UR62, 0x100, URZ ;  /* 0x000001003e047890 */ /* 0x000fe2000fffe0ff */
[----:B------:R-:W-:Y:S02]  /*4f80*/  PLOP3.LUT P0, PT, PT, PT, UP1, 0x80, 0x8 ;  /* 0x000000000008781c */ /* 0x000fe40003f0f018 */
[----:B------:R-:W1:Y:S02]  /*4f90*/  SYNCS.PHASECHK.TRANS64.TRYWAIT P1, [UR62+0x100], R3 ;  /* 0x00010003ff0075a7 */ /* 0x000e64000802113e */
[----:B-1----:R-:W-:Y:S09]  /*4fa0*/  @!P1 BRA `(.L_x_84) ;  /* 0x0000005400cc9947 */ /* 0x002ff20003800000 */
.L_x_179:
[----:B------:R-:W-:Y:S02]  /*4fb0*/  R2UR UR6, R0 ;  /* 0x00000000000672ca */ /* 0x000fe400000e0000 */
[----:B------:R-:W-:-:S11]  /*4fc0*/  R2UR UR5, R16 ;  /* 0x00000000100572ca */ /* 0x000fd600000e0000 */
[----:B------:R-:W-:-:S03]  /*4fd0*/  @!UP1 UPRMT UR4, UR6, 0x654, UR4 ;  /* 0x0000065406049896 */ /* 0x000fc60008000004 */
[----:B------:R-:W-:-:S06]  /*4fe0*/  UMOV UR6, 0x1 ;  /* 0x0000000100067882 */ /* 0x000fcc0000000000 */
[----:B------:R-:W-:Y:S01]  /*4ff0*/  @!P0 SYNCS.ARRIVE.TRANS64.RED.A1T0 RZ, [UR4], RZ ;  /* 0x000000ffffff89a7 */ /* 0x000fe20008100404 */
[----:B------:R-:W-:Y:S01]  /*5000*/  NOP ;  /* 0x0000000000007918 */ /* 0x000fe20000000000 */
[----:B------:R-:W2:Y:S01]  /*5010*/  LDS R0, [UR8+0x14] ;  /* 0x00001408ff007984 */ /* 0x000ea20008000800 */
[----:B------:R-:W-:-:S03]  /*5020*/  ULOP3.LUT UR4, UR5, 0xffff, URZ, 0xc0, !UPT ;  /* 0x0000ffff05047892 */ /* 0x000fc6000f8ec0ff */
[----:B------:R-:W-:Y:S01]  /*5030*/  UMOV UR5, 0xffff ;  /* 0x0000ffff00057882 */ /* 0x000fe20000000000 */
[----:B------:R-:W-:-:S04]  /*5040*/  USHF.R.U32.HI UR4, URZ, 0x5, UR4 ;  /* 0x00000005ff047899 */ /* 0x000fc80008011604 */
[----:B------:R-:W-:Y:S02]  /*5050*/  USHF.L.U32 UR5, UR5, UR4, URZ ;  /* 0x0000000405057299 */ /* 0x000fe400080006ff */
[----:B------:R-:W-:-:S04]  /*5060*/  USHF.L.U32 UR4, UR6, UR4, URZ ;  /* 0x0000000406047299 */ /* 0x000fc800080006ff */
[----:B--2---:R-:W-:-:S04]  /*5070*/  LOP3.LUT R0, R0, UR5, RZ, 0xc0, !PT ;  /* 0x0000000500007c12 */ /* 0x004fc8000f8ec0ff */
[----:B------:R-:W-:-:S13]  /*5080*/  ISETP.NE.AND P0, PT, R0, UR5, PT ;  /* 0x0000000500007c0c */ /* 0x000fda000bf05270 */
[----:B------:R-:W-:Y:S05]  /*5090*/  @P0 BRA `(.L_x_85) ;  /* 0x0000000000580947 */ /* 0x000fea0003800000 */
[----:B------:R-:W2:Y:S02]  /*50a0*/  LDS R0, [UR8+0x18] ;  /* 0x00001808ff007984 */ /* 0x000ea40008000800 */
[----:B--2---:R-:W-:-:S04]  /*50b0*/  LOP3.LUT R0, R0, UR4, RZ, 0xc0, !PT ;  /* 0x0000000400007c12 */ /* 0x004fc8000f8ec0ff */
[----:B------:R-:W-:-:S13]  /*50c0*/  ISETP.NE.AND P0, PT, R0, UR4, PT ;  /* 0x0000000400007c0c */ /* 0x000fda000bf05270 */
[----:B------:R-:W-:Y:S05]  /*50d0*/  @P0 BRA `(.L_x_86) ;  /* 0x00000000003c0947 */ /* 0x000fea0003800000 */
[----:B-1----:R-:W1:Y:S01]  /*50e0*/  S2R R2, SR_LANEID ;  /* 0x0000000000027919 */ /* 0x002e620000000000 */
[----:B------:R-:W-:-:S06]  /*50f0*/  ULOP3.LUT UR5, URZ, UR5, URZ, 0x33, !UPT ;  /* 0x00000005ff057292 */ /* 0x000fcc000f8e33ff */
[----:B------:R-:W-:-:S04]  /*5100*/  IMAD.U32 R0, RZ, RZ, UR5 ;  /* 0x00000005ff007e24 */ /* 0x000fc8000f8e00ff */
[----:B------:R2:W3:Y:S02]  /*5110*/  REDUX UR7, R0 ;  /* 0x00000000000773c4 */ /* 0x0004e40000000000 */
[----:B------:R4:W-:Y:S01]  /*5120*/  UTCATOMSWS.AND URZ, UR5 ;  /* 0x0000000500ff79e3 */ /* 0x0009e20008000000 */
[----:B--2---:R-:W-:Y:S01]  /*5130*/  LOP3.LUT R0, RZ, UR4, RZ, 0x33, !PT ;  /* 0x00000004ff007c12 */ /* 0x004fe2000f8e33ff */
[----:B------:R-:W-:Y:S02]  /*5140*/  VOTEU.ANY UR4, UPT, PT ;  /* 0x0000000000047886 */ /* 0x000fe400038e0100 */
[----:B------:R-:W-:Y:S02]  /*5150*/  UFLO.U32 UR4, UR4 ;  /* 0x00000004000472bd */ /* 0x000fe400080e0000 */
[----:B------:R-:W2:Y:S04]  /*5160*/  REDUX UR6, R0 ;  /* 0x00000000000673c4 */ /* 0x000ea80000000000 */
[----:B-1----:R-:W-:-:S02]  /*5170*/  ISETP.EQ.U32.AND P0, PT, R2, UR4, PT ;  /* 0x0000000402007c0c */ /* 0x002fc4000bf02070 */
[----:B---3--:R-:W-:-:S11]  /*5180*/  MOV R2, UR7 ;  /* 0x0000000700027c02 */ /* 0x008fd60008000f00 */
[----:B------:R4:W-:Y:S01]  /*5190*/  @P0 ATOMS.AND RZ, [UR8+0x14], R2 ;  /* 0x00001402ffff098c */ /* 0x0009e2000a800008 */
[----:B--2---:R-:W-:-:S05]  /*51a0*/  IMAD.U32 R0, RZ, RZ, UR6 ;  /* 0x00000006ff007e24 */ /* 0x004fca000f8e00ff */
[----:B------:R4:W-:Y:S01]  /*51b0*/  @P0 ATOMS.AND RZ, [UR8+0x18], R0 ;  /* 0x00001800ffff098c */ /* 0x0009e2000a800008 */
[----:B------:R-:W-:Y:S05]  /*51c0*/  BRA `(.L_x_87) ;  /* 0x0000000000147947 */ /* 0x000fea0003800000 */
.L_x_86:
[----:B-1----:R-:W-:Y:S02]  /*51d0*/  MOV R2, 0x51f0 ;  /* 0x000051f000027802 */ /* 0x002fe40000000f00 */
[----:B-----5:R-:W-:Y:S05]  /*51e0*/  CALL.REL.NOINC `($__internal_0_$__cuda_sm10x_tcgen05_guardrail_trap_col_being_dealloced_not_returned_by_alloc) ;  /* 0x0000005800a47944 */ /* 0x020fea0003c00000 */
[----:B------:R-:W-:Y:S05]  /*51f0*/  BRA `(.L_x_87) ;  /* 0x0000000000087947 */ /* 0x000fea0003800000 */
.L_x_85:
[----:B-1----:R-:W-:Y:S02]  /*5200*/  MOV R2, 0x5220 ;  /* 0x0000522000027802 */ /* 0x002fe40000000f00 */
[----:B-----5:R-:W-:Y:S05]  /*5210*/  CALL.REL.NOINC `($__internal_2_$__cuda_sm10x_tcgen05_guardrail_trap_unallocated_columns_being_dealloced) ;  /* 0x0000005800b07944 */ /* 0x020fea0003c00000 */
.L_x_87:
[----:B------:R-:W-:Y:S01]  /*5220*/  NOP ;  /* 0x0000000000007918 */ /* 0x000fe20000000000 */
[----:B----4-:R-:W-:Y:S05]  /*5230*/  EXIT ;  /* 0x000000000000794d */ /* 0x010fea0003800000 */
.L_x_58:
[----:B------:R-:W-:-:S09]  /*5240*/  UISETP.NE.OR UP0, UPT, UR22, 0x3, !UP3 ;  /* 0x000000031600788c */ /* 0x000fd2000df05670 */
[----:B------:R-:W-:Y:S05]  /*5250*/  BRA.U UP0, `(.L_x_88) ;  /* 0x0000001100d07547 */ /* 0x000fea000b800000 */
[----:B------:R-:W1:Y:S01]  /*5260*/  LDCU UR31, c[0x0][0x370] ;  /* 0x00006e00ff1f77ac */ /* 0x000e620008000800 */
[----:B------:R-:W2:Y:S01]  /*5270*/  LDC.64 R16, c[0x0][0x348] ;  /* 0x0000d200ff107b82 */ /* 0x000ea20000000a00 */
[----:B------:R-:W-:Y:S01]  /*5280*/  R2UR UR10, R60 ;  /* 0x000000003c0a72ca */ /* 0x000fe200000e0000 */
[----:B------:R-:W-:Y:S01]  /*5290*/  HFMA2 R13, -RZ, RZ, 0, 0 ;  /* 0x00000000ff0d7431 */ /* 0x000fe200000001ff */
[----:B------:R-:W1:Y:S01]  /*52a0*/  LDCU.128 UR48, c[0x0][0xb10] ;  /* 0x00016200ff3077ac */ /* 0x000e620008000c00 */
[----:B------:R-:W-:Y:S01]  /*52b0*/  IMAD.MOV.U32 R15, RZ, RZ, 0x1 ;  /* 0x00000001ff0f7424 */ /* 0x000fe200078e00ff */
[----:B------:R-:W-:Y:S01]  /*52c0*/  MOV R7, 0x2000 ;  /* 0x0000200000077802 */ /* 0x000fe20000000f00 */
[----:B------:R-:W-:Y:S01]  /*52d0*/  IMAD.MOV.U32 R14, RZ, RZ, RZ ;  /* 0x000000ffff0e7224 */ /* 0x000fe200078e00ff */
[----:B------:R-:W3:Y:S01]  /*52e0*/  LDCU UR30, c[0x0][0x374] ;  /* 0x00006e80ff1e77ac */ /* 0x000ee20008000800 */
[----:B------:R-:W4:Y:S01]  /*52f0*/  LDC.64 R2, c[0x0][0x888] ;  /* 0x00022200ff027b82 */ /* 0x000f220000000a00 */
[----:B------:R-:W3:Y:S01]  /*5300*/  LDCU UR15, c[0x0][0xb0c] ;  /* 0x00016180ff0f77ac */ /* 0x000ee20008000800 */
[----:B------:R-:W2:Y:S06]  /*5310*/  LDCU UR47, c[0x0][0xb20] ;  /* 0x00016400ff2f77ac */ /* 0x000eac0008000800 */
[----:B------:R-:W4:Y:S01]  /*5320*/  LDC.64 R4, c[0x0][0x890] ;  /* 0x00022400ff047b82 */ /* 0x000f220000000a00 */
[----:B------:R-:W2:Y:S01]  /*5330*/  LDCU UR4, c[0x0][0xb30] ;  /* 0x00016600ff0477ac */ /* 0x000ea20008000800 */
[----:B------:R-:W-:Y:S01]  /*5340*/  UMOV UR21, 0x400 ;  /* 0x0000040000157882 */ /* 0x000fe20000000000 */
[----:B-1----:R-:W-:-:S02]  /*5350*/  UIMAD.WIDE.U32 UR6, UR31, UR48, URZ ;  /* 0x000000301f0672a5 */ /* 0x002fc4000f8e00ff */
[----:B---3--:R-:W-:Y:S02]  /*5360*/  UIMAD.WIDE.U32 UR8, UR30, UR51, URZ ;  /* 0x000000331e0872a5 */ /* 0x008fe4000f8e00ff */
[----:B------:R-:W-:Y:S02]  /*5370*/  ULEA UR21, UR10, UR21, 0x18 ;  /* 0x000000150a157291 */ /* 0x000fe4000f8ec0ff */
[----:B------:R-:W-:Y:S02]  /*5380*/  UPLOP3.LUT UP2, UPT, UPT, UPT, UPT, 0x40, 0x4 ;  /* 0x000000000004789c */ /* 0x000fe40003f4e870 */
[----:B------:R-:W-:Y:S01]  /*5390*/  UIADD3 UR37, UPT, UPT, UR21, 0x48, URZ ;  /* 0x0000004815257890 */ /* 0x000fe2000fffe0ff */
[----:B------:R-:W-:Y:S01]  /*53a0*/  UMOV UR6, UR7 ;  /* 0x0000000700067c82 */ /* 0x000fe20008000000 */
[----:B------:R-:W-:Y:S01]  /*53b0*/  UMOV UR38, UR9 ;  /* 0x0000000900267c82 */ /* 0x000fe20008000000 */
[----:B------:R-:W-:Y:S02]  /*53c0*/  UISETP.GE.AND UP0, UPT, UR39, 0x1, UPT ;  /* 0x000000012700788c */ /* 0x000fe4000bf06270 */
[----:B------:R-:W-:Y:S01]  /*53d0*/  UISETP.NE.AND UP4, UPT, UR39, 0x1, UPT ;  /* 0x000000012700788c */ /* 0x000fe2000bf85270 */
[----:B------:R-:W1:Y:S01]  /*53e0*/  LDCU.64 UR22, c[0x0][0xb28] ;  /* 0x00016500ff1677ac */ /* 0x000e620008000a00 */
[----:B------:R-:W-:-:S02]  /*53f0*/  UISETP.NE.AND UP6, UPT, UR15, 0x1, UPT ;  /* 0x000000010f00788c */ /* 0x000fc4000bfc5270 */
[----:B------:R-:W-:Y:S02]  /*5400*/  UISETP.NE.AND UP5, UPT, UR50, 0x1, UPT ;  /* 0x000000013200788c */ /* 0x000fe4000bfa5270 */
[----:B------:R-:W-:Y:S02]  /*5410*/  UIADD3 UR41, UPT, UPT, UR21, 0x30, URZ ;  /* 0x0000003015297890 */ /* 0x000fe4000fffe0ff */
[----:B------:R-:W-:Y:S02]  /*5420*/  UIADD3 UR33, UPT, UPT, UR21, 0x38, URZ ;  /* 0x0000003815217890 */ /* 0x000fe4000fffe0ff */
[----:B------:R-:W-:Y:S02]  /*5430*/  UIADD3 UR25, UPT, UPT, UR21, 0x40, URZ ;  /* 0x0000004015197890 */ /* 0x000fe4000fffe0ff */
[----:B------:R-:W-:Y:S02]  /*5440*/  UPRMT UR37, UR10, 0x654, UR37 ;  /* 0x000006540a257896 */ /* 0x000fe40008000025 */
[----:B------:R-:W-:-:S02]  /*5450*/  USHF.R.U32.HI UR45, URZ, UR49, UR6 ;  /* 0x00000031ff2d7299 */ /* 0x000fc40008011606 */
[----:B--2---:R-:W-:Y:S02]  /*5460*/  USHF.R.U32.HI UR38, URZ, UR47, UR38 ;  /* 0x0000002fff267299 */ /* 0x004fe40008011626 */
[----:B------:R-:W-:-:S11]  /*5470*/  UISETP.NE.AND UP3, UPT, UR4, 0x1, UPT ;  /* 0x000000010400788c */ /* 0x000fd6000bf65270 */
.L_x_99:
[C---:B------:R-:W-:Y:S02]  /*5480*/  LEA R12, R14.reuse, UR21, 0x3 ;  /* 0x000000150e0c7c11 */ /* 0x040fe4000f8e18ff */
[----:B------:R-:W-:Y:S02]  /*5490*/  SHF.L.U32 R0, R13, 0x1f, RZ ;  /* 0x0000001f0d007819 */ /* 0x000fe400000006ff */
[----:B------:R-:W-:Y:S02]  /*54a0*/  LEA R8, R14, UR21, 0x4 ;  /* 0x000000150e087c11 */ /* 0x000fe4000f8e20ff */
[----:B--2---:R-:W2:Y:S02]  /*54b0*/  SYNCS.PHASECHK.TRANS64.TRYWAIT P0, [R12+URZ+0x80], R0 ;  /* 0x000080000c0075a7 */ /* 0x004ea400080011ff */
[----:B--2---:R-:W-:Y:S05]  /*54c0*/  @!P0 BRA `(.L_x_89) ;  /* 0x00000050009c8947 */ /* 0x004fea0003800000 */
.L_x_180:
[----:B------:R-:W3:Y:S01]  /*54d0*/  LDS.128 R8, [R8+0x110] ;  /* 0x0001100008087984 */ /* 0x000ee20000000c00 */
[----:B------:R-:W-:Y:S01]  /*54e0*/  UISETP.GE.AND UP0, UPT, UR39, 0x1, UPT ;  /* 0x000000012700788c */ /* 0x000fe2000bf06270 */
[----:B------:R-:W-:Y:S01]  /*54f0*/  @!PT LDS RZ, [RZ] ;  /* 0x00000000fffff984 */ /* 0x000fe20000000800 */
[----:B------:R-:W-:Y:S01]  /*5500*/  @!PT LDS RZ, [RZ] ;  /* 0x00000000fffff984 */ /* 0x000fe20000000800 */
[----:B------:R-:W-:Y:S01]  /*5510*/  @!PT LDS RZ, [RZ] ;  /* 0x00000000fffff984 */ /* 0x000fe20000000800 */
[----:B------:R-:W-:Y:S01]  /*5520*/  @!PT LDS RZ, [RZ] ;  /* 0x00000000fffff984 */ /* 0x000fe20000000800 */
[----:B------:R1:W-:Y:S06]  /*5530*/  MEMBAR.ALL.CTA ;  /* 0x0000000000007992 */ /* 0x0003ec0000008000 */
[----:B-1----:R-:W1:Y:S01]  /*5540*/  FENCE.VIEW.ASYNC.S ;  /* 0x00000000000073c6 */ /* 0x002e620000000000 */
[----:B---3--:R-:W-:Y:S11]  /*5550*/  LOP3.LUT P0, RZ, R10, 0x1, RZ, 0xc0, !PT ;  /* 0x000000010aff7812 */ /* 0x008ff6000780c0ff */
[----:B------:R-:W-:Y:S02]  /*5560*/  @!UPT UIADD3 URZ, UPT, UPT, URZ, URZ, URZ ;  /* 0x000000fffffff290 */ /* 0x000fe4000fffe0ff */
[----:B-1----:R-:W-:Y:S01]  /*5570*/  VOTEU.ANY UP1, P0 ;  /* 0x0000000000ff7886 */ /* 0x002fe20000020100 */
[----:B------:R-:W-:Y:S11]  /*5580*/  PLOP3.LUT P0, PT, PT, PT, UP1, 0x80, 0x8 ;  /* 0x000000000008781c */ /* 0x000ff60003f0f018 */
[----:B------:R-:W-:Y:S02]  /*5590*/  @!UPT UIADD3 URZ, UPT, UPT, URZ, URZ, URZ ;  /* 0x000000fffffff290 */ /* 0x000fe4000fffe0ff */
[----:B--2---:R-:W-:Y:S02]  /*55a0*/  @P0 SHF.R.U32.HI R0, RZ, 0x10, R9 ;  /* 0x00000010ff000819 */ /* 0x004fe40000011609 */
[----:B------:R-:W-:Y:S02]  /*55b0*/  @P0 MOV R6, R8 ;  /* 0x0000000800060202 */ /* 0x000fe40000000f00 */
[----:B------:R-:W-:Y:S01]  /*55c0*/  @P0 R2UR UR4, R0 ;  /* 0x00000000000402ca */ /* 0x000fe200000e0000 */
[----:B------:R-:W-:Y:S01]  /*55d0*/  VIADD R0, R12, 0x90 ;  /* 0x000000900c007836 */ /* 0x000fe20000000000 */
[----:B------:R-:W-:Y:S02]  /*55e0*/  @P0 LOP3.LUT R8, R9, 0xffff, RZ, 0xc0, !PT ;  /* 0x0000ffff09080812 */ /* 0x000fe400078ec0ff */
[----:B------:R-:W-:Y:S02]  /*55f0*/  @P0 R2UR UR6, R6 ;  /* 0x00000000060602ca */ /* 0x000fe400000e0000 */
[----:B------:R-:W-:Y:S02]  /*5600*/  PRMT R0, RZ, 0x654, R0 ;  /* 0x00000654ff007816 */ /* 0x000fe40000000000 */
[----:B------:R-:W-:Y:S02]  /*5610*/  @P0 R2UR UR5, R8 ;  /* 0x00000000080502ca */ /* 0x000fe400000e0000 */
[----:B------:R1:W-:Y:S03]  /*5620*/  SYNCS.ARRIVE.TRANS64.RED.A1T0 RZ, [R0+URZ], RZ ;  /* 0x000000ff00ff79a7 */ /* 0x0003e600081004ff */
[----:B------:R-:W-:Y:S04]  /*5630*/  @UP1 UMOV UR29, UR4 ;  /* 0x00000004001d1c82 */ /* 0x000fe80008000000 */
[----:B------:R-:W-:Y:S04]  /*5640*/  @UP1 UMOV UR14, UR6 ;  /* 0x00000006000e1c82 */ /* 0x000fe80008000000 */
[----:B------:R-:W-:Y:S01]  /*5650*/  @UP1 UMOV UR13, UR5 ;  /* 0x00000005000d1c82 */ /* 0x000fe20008000000 */
[----:B------:R-:W-:Y:S05]  /*5660*/  BRA.U !UP0, `(.L_x_90) ;  /* 0x0000000108a47547 */ /* 0x000fea000b800000 */
[----:B------:R-:W-:Y:S02]  /*5670*/  UIMAD.WIDE.U32 UR16, UR13, UR51, URZ ;  /* 0x000000330d1072a5 */ /* 0x000fe4000f8e00ff */
[----:B------:R-:W-:Y:S02]  /*5680*/  UIMAD.WIDE.U32 UR18, UR14, UR48, URZ ;  /* 0x000000300e1272a5 */ /* 0x000fe4000f8e00ff */
[----:B------:R-:W-:Y:S02]  /*5690*/  USEL UR4, UR30, UR38, !UP5 ;  /* 0x000000261e047287 */ /* 0x000fe4000e800000 */
[----:B------:R-:W-:Y:S02]  /*56a0*/  USEL UR7, UR31, UR45, !UP6 ;  /* 0x0000002d1f077287 */ /* 0x000fe4000f000000 */
[----:B------:R-:W-:Y:S02]  /*56b0*/  UIMAD.WIDE.U32 UR8, UR4, UR22, URZ ;  /* 0x00000016040872a5 */ /* 0x000fe4000f8e00ff */
[----:B------:R-:W-:Y:S01]  /*56c0*/  UIMAD.WIDE.U32 UR10, UR7, UR22, URZ ;  /* 0x00000016070a72a5 */ /* 0x000fe2000f8e00ff */
[----:B------:R-:W-:Y:S02]  /*56d0*/  UMOV UR5, UR17 ;  /* 0x0000001100057c82 */ /* 0x000fe40008000000 */
[----:B------:R-:W-:Y:S03]  /*56e0*/  USHF.R.U32.HI UR6, URZ, UR47, UR5 ;  /* 0x0000002fff067299 */ /* 0x000fe60008011605 */
[----:B------:R-:W-:Y:S01]  /*56f0*/  UMOV UR5, UR19 ;  /* 0x0000001300057c82 */ /* 0x000fe20008000000 */
[----:B------:R-:W-:Y:S02]  /*5700*/  USEL UR6, UR13, UR6, !UP5 ;  /* 0x000000060d067287 */ /* 0x000fe4000e800000 */
[----:B------:R-:W-:Y:S03]  /*5710*/  USHF.R.U32.HI UR12, URZ, UR49, UR5 ;  /* 0x00000031ff0c7299 */ /* 0x000fe60008011605 */
[----:B------:R-:W-:Y:S02]  /*5720*/  UMOV UR5, UR9 ;  /* 0x0000000900057c82 */ /* 0x000fe40008000000 */
[----:B------:R-:W-:Y:S03]  /*5730*/  @UP4 USHF.R.U32.HI UR4, URZ, UR23, UR5 ;  /* 0x00000017ff044299 */ /* 0x000fe60008011605 */
[----:B------:R-:W-:Y:S01]  /*5740*/  UMOV UR5, UR11 ;  /* 0x0000000b00057c82 */ /* 0x000fe20008000000 */
[----:B------:R-:W-:Y:S02]  /*5750*/  UIMAD UR4, UR39, UR4, URZ ;  /* 0x00000004270472a4 */ /* 0x000fe4000f8e02ff */
[----:B------:R-:W-:Y:S02]  /*5760*/  @UP4 USHF.R.U32.HI UR7, URZ, UR23, UR5 ;  /* 0x00000017ff074299 */ /* 0x000fe40008011605 */
[----:B------:R-:W-:Y:S02]  /*5770*/  UIMAD.WIDE.U32 UR10, UR6, UR22, URZ ;  /* 0x00000016060a72a5 */ /* 0x000fe4000f8e00ff */
[----:B------:R-:W-:Y:S02]  /*5780*/  USEL UR5, UR14, UR12, !UP6 ;  /* 0x0000000c0e057287 */ /* 0x000fe4000f000000 */
[----:B------:R-:W-:Y:S02]  /*5790*/  UIMAD UR8, UR39, UR7, URZ ;  /* 0x00000007270872a4 */ /* 0x000fe4000f8e02ff */
[----:B------:R-:W-:Y:S03]  /*57a0*/  UISETP.GE.AND UP0, UPT, UR6, UR4, UPT ;  /* 0x000000040600728c */ /* 0x000fe6000bf06270 */
[----:B------:R-:W-:Y:S01]  /*57b0*/  UMOV UR4, UR11 ;  /* 0x0000000b00047c82 */ /* 0x000fe20008000000 */
[----:B------:R-:W-:Y:S02]  /*57c0*/  UISETP.GE.OR UP0, UPT, UR5, UR8, UP0 ;  /* 0x000000080500728c */ /* 0x000fe40008706670 */
[----:B------:R-:W-:Y:S02]  /*57d0*/  USHF.R.U32.HI UR4, URZ, UR23, UR4 ;  /* 0x00000017ff047299 */ /* 0x000fe40008011604 */
[----:B------:R-:W-:Y:S02]  /*57e0*/  UIMAD.WIDE.U32 UR8, UR5, UR22, URZ ;  /* 0x00000016050872a5 */ /* 0x000fe4000f8e00ff */
[----:B------:R-:W-:Y:S04]  /*57f0*/  USEL UR10, UR6, UR4, !UP4 ;  /* 0x00000004060a7287 */ /* 0x000fe8000e000000 */
[----:B------:R-:W-:Y:S01]  /*5800*/  UIADD3 UR11, UPT, UPT, -UR10, URZ, URZ ;  /* 0x000000ff0a0b7290 */ /* 0x000fe2000fffe1ff */
[----:B------:R-:W-:Y:S02]  /*5810*/  @!UP0 UMOV UR4, UR9 ;  /* 0x0000000900048c82 */ /* 0x000fe40008000000 */
[----:B------:R-:W-:Y:S02]  /*5820*/  @!UP0 USHF.R.U32.HI UR4, URZ, UR23, UR4 ;  /* 0x00000017ff048299 */ /* 0x000fe40008011604 */
[----:B------:R-:W-:Y:S02]  /*5830*/  UIMAD UR8, UR39, UR11, UR6 ;  /* 0x0000000b270872a4 */ /* 0x000fe4000f8e0206 */
[----:B------:R-:W-:Y:S04]  /*5840*/  @!UP0 USEL UR4, UR5, UR4, !UP4 ;  /* 0x0000000405048287 */ /* 0x000fe8000e000000 */
[----:B------:R-:W-:Y:S02]  /*5850*/  @!UP0 UIMAD UR7, UR7, UR8, UR4 ;  /* 0x00000008070782a4 */ /* 0x000fe4000f8e0204 */
[----:B------:R-:W-:Y:S02]  /*5860*/  @!UP0 UIADD3 UR9, UPT, UPT, UR10, -UR4, URZ ;  /* 0x800000040a098290 */ /* 0x000fe4000fffe0ff */
[----:B------:R-:W-:Y:S02]  /*5870*/  UIADD3 UR8, UPT, UPT, -UR6, URZ, URZ ;  /* 0x000000ff06087290 */ /* 0x000fe4000fffe1ff */
[----:B------:R-:W-:Y:S02]  /*5880*/  UIADD3 UR4, UPT, UPT, -UR5, URZ, URZ ;  /* 0x000000ff05047290 */ /* 0x000fe4000fffe1ff */
[----:B------:R-:W-:Y:S03]  /*5890*/  @!UP0 UIMAD UR6, UR9, UR39, UR5 ;  /* 0x00000027090682a4 */ /* 0x000fe6000f8e0205 */
[----:B------:R-:W-:Y:S01]  /*58a0*/  @!UP0 UMOV UR5, UR7 ;  /* 0x0000000700058c82 */ /* 0x000fe20008000000 */
[----:B------:R-:W-:Y:S02]  /*58b0*/  UIMAD UR7, UR15, UR4, UR14 ;  /* 0x000000040f0772a4 */ /* 0x000fe4000f8e020e */
[----:B------:R-:W-:Y:S02]  /*58c0*/  UIMAD UR4, UR50, UR8, UR13 ;  /* 0x00000008320472a4 */ /* 0x000fe4000f8e020d */
[----:B------:R-:W-:Y:S02]  /*58d0*/  UIMAD UR14, UR5, UR15, UR7 ;  /* 0x0000000f050e72a4 */ /* 0x000fe4000f8e0207 */
[----:B------:R-:W-:Y:S11]  /*58e0*/  UIMAD UR13, UR6, UR50, UR4 ;  /* 0x00000032060d72a4 */ /* 0x000ff6000f8e0204 */
[----:B------:R-:W-:Y:S01]  /*58f0*/  @!UPT UIADD3 URZ, UPT, UPT, URZ, URZ, URZ ;  /* 0x000000fffffff290 */ /* 0x000fe2000fffe0ff */
.L_x_90:
[----:B------:R-:W2:Y:S01]  /*5900*/  @!UP3 LDCU.128 UR8, c[0x0][0xb10] ;  /* 0x00016200ff08b7ac */ /* 0x000ea20008000c00 */
[C---:B----4-:R-:W-:Y:S02]  /*5910*/  ISETP.NE.U32.AND P1, PT, R4.reuse, RZ, PT ;  /* 0x000000ff0400720c */ /* 0x050fe40003f25070 */
[----:B------:R-:W-:Y:S02]  /*5920*/  ISETP.NE.U32.AND P0, PT, R4, RZ, PT ;  /* 0x000000ff0400720c */ /* 0x000fe40003f05070 */
[C---:B------:R-:W-:Y:S02]  /*5930*/  ISETP.NE.AND.EX P1, PT, R5.reuse, RZ, PT, P1 ;  /* 0x000000ff0500720c */ /* 0x040fe40003f25310 */
[----:B------:R-:W-:Y:S01]  /*5940*/  ISETP.NE.AND.EX P0, PT, R5, RZ, PT, P0 ;  /* 0x000000ff0500720c */ /* 0x000fe20003f05300 */
[----:B------:R-:W3:Y:S01]  /*5950*/  @!UP3 LDCU UR5, c[0x0][0xb0c] ;  /* 0x00016180ff05b7ac */ /* 0x000ee20008000800 */
[----:B------:R-:W-:Y:S01]  /*5960*/  SHF.L.U32 R9, R15, 0x1f, RZ ;  /* 0x0000001f0f097819 */ /* 0x000fe200000006ff */
[----:B------:R-:W-:Y:S02]  /*5970*/  USHF.L.U32 UR42, UR27, 0x7, URZ ;  /* 0x000000071b2a7899 */ /* 0x000fe400080006ff */
[----:B------:R-:W-:Y:S02]  /*5980*/  USHF.L.U32 UR43, UR20, 0x6, URZ ;  /* 0x00000006142b7899 */ /* 0x000fe400080006ff */
[----:B--2---:R-:W-:Y:S07]  /*5990*/  UIMAD.WIDE.U32 UR6, UR14, UR8, URZ ;  /* 0x000000080e0672a5 */ /* 0x004fee000f8e00ff */
[----:B------:R-:W-:Y:S01]  /*59a0*/  @!UP3 UMOV UR4, UR7 ;  /* 0x000000070004bc82 */ /* 0x000fe20008000000 */
[----:B---3--:R-:W-:Y:S02]  /*59b0*/  @!UP3 UISETP.NE.AND UP0, UPT, UR5, 0x1, UPT ;  /* 0x000000010500b88c */ /* 0x008fe4000bf05270 */
[----:B------:R-:W-:Y:S02]  /*59c0*/  @!UP3 USHF.R.U32.HI UR4, URZ, UR9, UR4 ;  /* 0x00000009ff04b299 */ /* 0x000fe40008011604 */
[----:B------:R-:W-:Y:S02]  /*59d0*/  UIMAD.WIDE.U32 UR6, UR13, UR11, URZ ;  /* 0x0000000b0d0672a5 */ /* 0x000fe4000f8e00ff */
[----:B------:R-:W-:Y:S02]  /*59e0*/  @!UP3 USEL UR8, UR14, UR4, !UP0 ;  /* 0x000000040e08b287 */ /* 0x000fe4000c000000 */
[----:B------:R-:W-:Y:S03]  /*59f0*/  @!UP3 UISETP.NE.AND UP0, UPT, UR10, 0x1, UPT ;  /* 0x000000010a00b88c */ /* 0x000fe6000bf05270 */
[----:B------:R-:W-:Y:S02]  /*5a00*/  @!UP3 UMOV UR6, UR7 ;  /* 0x000000070006bc82 */ /* 0x000fe40008000000 */
[----:B------:R-:W2:Y:S02]  /*5a10*/  @!UP3 LDCU UR4, c[0x0][0xb20] ;  /* 0x00016400ff04b7ac */ /* 0x000ea40008000800 */
[----:B--2---:R-:W-:Y:S04]  /*5a20*/  @!UP3 USHF.R.U32.HI UR6, URZ, UR4, UR6 ;  /* 0x00000004ff06b299 */ /* 0x004fe80008011606 */
[----:B------:R-:W-:Y:S04]  /*5a30*/  @!UP3 USEL UR6, UR13, UR6, !UP0 ;  /* 0x000000060d06b287 */ /* 0x000fe8000c000000 */
[----:B------:R-:W-:Y:S02]  /*5a40*/  @!UP3 UIADD3 UR4, UPT, UPT, -UR8, UR6, URZ ;  /* 0x000000060804b290 */ /* 0x000fe4000fffe1ff */
[----:B------:R-:W-:Y:S02]  /*5a50*/  @!UP3 UIADD3 UR6, UPT, UPT, UR8, -UR6, URZ ;  /* 0x800000060806b290 */ /* 0x000fe4000fffe0ff */
[----:B------:R-:W-:Y:S02]  /*5a60*/  @!UP3 UIMAD UR14, UR4, UR5, UR14 ;  /* 0x00000005040eb2a4 */ /* 0x000fe4000f8e020e */
[----:B------:R-:W-:Y:S01]  /*5a70*/  @!UP3 UIMAD UR13, UR6, UR10, UR13 ;  /* 0x0000000a060db2a4 */ /* 0x000fe2000f8e020d */
[----:B------:R-:W-:Y:S11]  /*5a80*/  BRA.U UP2, `(.L_x_91) ;  /* 0x0000000102107547 */ /* 0x000ff6000b800000 */
[----:B------:R-:W-:Y:S04]  /*5a90*/  MOV R6, UR46 ;  /* 0x0000002e00067c02 */ /* 0x000fe80008000f00 */
[----:B------:R-:W-:Y:S04]  /*5aa0*/  SHF.L.U32 R6, R6, 0x1f, RZ ;  /* 0x0000001f06067819 */ /* 0x000fe800000006ff */
[----:B------:R-:W2:Y:S02]  /*5ab0*/  SYNCS.PHASECHK.TRANS64.TRYWAIT P2, [UR21+0x78], R6 ;  /* 0x00007806ff0075a7 */ /* 0x000ea40008041115 */
[----:B--2---:R-:W-:Y:S05]  /*5ac0*/  @!P2 BRA `(.L_x_92) ;  /* 0x0000004c0030a947 */ /* 0x004fea0003800000 */
.L_x_91:
[----:B------:R-:W-:Y:S05]  /*5ad0*/  @!P1 BRA `(.L_x_93) ;  /* 0x0000000000309947 */ /* 0x000fea0003800000 */
[----:B------:R-:W-:Y:S01]  /*5ae0*/  ISETP.NE.U32.AND P1, PT, R2, RZ, PT ;  /* 0x000000ff0200720c */ /* 0x000fe20003f25070 */
[----:B------:R-:W2:Y:S01]  /*5af0*/  LDCU.64 UR4, c[0x0][0x358] ;  /* 0x00006b00ff0477ac */ /* 0x000ea20008000a00 */
[----:B------:R-:W-:Y:S02]  /*5b00*/  IMAD.MOV.U32 R56, RZ, RZ, 0x1 ;  /* 0x00000001ff387424 */ /* 0x000fe400078e00ff */
[----:B------:R-:W-:Y:S11]  /*5b10*/  ISETP.NE.AND.EX P1, PT, R3, RZ, PT, P1 ;  /* 0x000000ff0300720c */ /* 0x000ff60003f25310 */
[----:B------:R-:W-:Y:S02]  /*5b20*/  @!UPT UIADD3 URZ, UPT, UPT, URZ, URZ, URZ ;  /* 0x000000fffffff290 */ /* 0x000fe4000fffe0ff */
[----:B------:R-:W3:Y:S01]  /*5b30*/  @P1 LDC.64 R10, c[0x0][0x888] ;  /* 0x00022200ff0a1b82 */ /* 0x000ee20000000a00 */
[----:B-1----:R-:W-:Y:S04]  /*5b40*/  @P1 IMAD R0, R4, UR60, RZ ;  /* 0x0000003c04001c24 */ /* 0x002fe8000f8e02ff */
[----:B---3--:R-:W-:Y:S04]  /*5b50*/  @P1 IMAD.WIDE R10, R0, 0x4, R10 ;  /* 0x00000004000a1825 */ /* 0x008fe800078e020a */
[----:B------:R-:W-:Y:S01]  /*5b60*/  HFMA2 R0, -RZ, RZ, 0, 5.9604644775390625e-08 ;  /* 0x00000001ff007431 */ /* 0x000fe200000001ff */
[----:B--2--5:R2:W5:Y:S04]  /*5b70*/  @P1 LDG.E R26, desc[UR4][R10.64] ;  /* 0x000000040a1a1981 */ /* 0x024568000c1e1900 */
[----:B------:R-:W-:Y:S01]  /*5b80*/  @!P1 PRMT R56, R0, 0x7610, R56 ;  /* 0x0000761000389816 */ /* 0x000fe20000000038 */
[----:B--2---:R-:W3:Y:S06]  /*5b90*/  @!P1 LDC R26, c[0x0][0x880] ;  /* 0x00022000ff1a9b82 */ /* 0x004eec0000000800 */
.L_x_93:
[----:B---3-5:R-:W-:Y:S01]  /*5ba0*/  @!P0 FSETP.EQ.AND P1, PT, R26, RZ, PT ;  /* 0x000000ff1a00820b */ /* 0x028fe20003f22000 */
[----:B------:R-:W-:Y:S01]  /*5bb0*/  @!UPT UIADD3 URZ, UPT, UPT, URZ, URZ, URZ ;  /* 0x000000fffffff290 */ /* 0x000fe2000fffe0ff */
[----:B------:R-:W-:Y:S11]  /*5bc0*/  @!P0 BRA `(.L_x_94) ;  /* 0x0000000000188947 */ /* 0x000ff60003800000 */
[----:B------:R-:W-:Y:S02]  /*5bd0*/  LOP3.LUT P0, RZ, R56, 0xff, RZ, 0xc0, !PT ;  /* 0x000000ff38ff7812 */ /* 0x000fe4000780c0ff */
[----:B------:R-:W-:Y:S04]  /*5be0*/  ISETP.NE.U32.AND P1, PT, R2, RZ, PT ;  /* 0x000000ff0200720c */ /* 0x000fe80003f25070 */
[----:B------:R-:W-:Y:S04]  /*5bf0*/  ISETP.NE.AND.EX P1, PT, R3, RZ, PT, P1 ;  /* 0x000000ff0300720c */ /* 0x000fe80003f25310 */
[----:B------:R-:W-:Y:S03]  /*5c00*/  PLOP3.LUT P1, PT, P1, PT, PT, 0x8, 0x80 ;  /* 0x000000000080781c */ /* 0x000fe60000f2e170 */
[----:B------:R-:W-:Y:S11]  /*5c10*/  @P0 FSETP.EQ.AND P1, PT, R26, RZ, PT ;  /* 0x000000ff1a00020b */ /* 0x000ff60003f22000 */
[----:B------:R-:W-:Y:S02]  /*5c20*/  @!UPT UIADD3 URZ, UPT, UPT, URZ, URZ, URZ ;  /* 0x000000fffffff290 */ /* 0x000fe4000fffe0ff */
.L_x_94:
[----:B------:R-:W2:Y:S01]  /*5c30*/  SYNCS.PHASECHK.TRANS64.TRYWAIT P2, [UR21+0x50], R9 ;  /* 0x00005009ff0075a7 */ /* 0x000ea20008041115 */
[----:B------:R-:W-:Y:S04]  /*5c40*/  ELECT P0, URZ, PT ;  /* 0x0000000000ff782f */ /* 0x000fe80003800000 */
[----:B------:R-:W-:Y:S11]  /*5c50*/  PLOP3.LUT P1, PT, P1, P0, PT, 0xf2, 0x2f ;  /* 0x00000000002f781c */ /* 0x000ff60000f21e72 */
[----:B------:R-:W-:Y:S02]  /*5c60*/  @!UPT UIADD3 URZ, UPT, UPT, URZ, URZ, URZ ;  /* 0x000000fffffff290 */ /* 0x000fe4000fffe0ff */
[----:B------:R-:W-:Y:S05]  /*5c70*/  @!P1 IADD3 R8, P0, PT, R16, 0x580, RZ ;  /* 0x0000058010089810 */ /* 0x000fea0007f1e0ff */
[----:B-1----:R-:W-:Y:S01]  /*5c80*/  @!P1 IMAD.X R6, RZ, RZ, R17, P0 ;  /* 0x000000ffff069224 */ /* 0x002fe200000e0611 */
[----:B--2---:R-:W-:Y:S07]  /*5c90*/  @!P2 BRA `(.L_x_95) ;  /* 0x0000004800d4a947 */ /* 0x004fee0003800000 */
.L_x_183:
[----:B------:R-:W-:Y:S01]  /*5ca0*/  @!P1 R2UR UR5, R8 ;  /* 0x00000000080592ca */ /* 0x000fe200000e0000 */
[----:B------:R-:W-:Y:S01]  /*5cb0*/  VOTEU.ALL UP0, P1 ;  /* 0x0000000000ff7886 */ /* 0x000fe20000800000 */
[----:B------:R-:W-:Y:S01]  /*5cc0*/  @!P1 R2UR UR4, R6 ;  /* 0x00000000060492ca */ /* 0x000fe200000e0000 */
[----:B------:R-:W-:Y:S01]  /*5cd0*/  UMOV UR16, 0x0 ;  /* 0x0000000000107882 */ /* 0x000fe20000000000 */
[----:B------:R-:W-:Y:S01]  /*5ce0*/  UMOV UR17, 0x10000000 ;  /* 0x1000000000117882 */ /* 0x000fe20000000000 */
[----:B------:R-:W-:Y:S01]  /*5cf0*/  UMOV UR44, UR60 ;  /* 0x0000003c002c7c82 */ /* 0x000fe20008000000 */
[----:B------:R-:W-:Y:S01]  /*5d00*/  @!UP0 UIADD3 UR40, UPT, UPT, UR21, 0x200, URZ ;  /* 0x0000020015288890 */ /* 0x000fe2000fffe0ff */
[----:B------:R-:W-:Y:S01]  /*5d10*/  R2UR UR6, R60 ;  /* 0x000000003c0672ca */ /* 0x000fe200000e0000 */
[----:B------:R-:W-:Y:S01]  /*5d20*/  @!UP0 UIADD3 UR10, UPT, UPT, UR42, 0x40, URZ ;  /* 0x000000402a0a8890 */ /* 0x000fe2000fffe0ff */
[----:B-1----:R-:W-:Y:S01]  /*5d30*/  @!P1 IMAD.MOV.U32 R0, RZ, RZ, 0x2000 ;  /* 0x00002000ff009424 */ /* 0x002fe200078e00ff */
[----:B------:R-:W-:Y:S01]  /*5d40*/  @!UP0 UIADD3 UR8, UPT, UPT, UR21, 0x1200, URZ ;  /* 0x0000120015088890 */ /* 0x000fe2000fffe0ff */
[----:B------:R-:W-:Y:S01]  /*5d50*/  @!P1 IADD3 R8, P0, PT, R16, 0x580, RZ ;  /* 0x0000058010089810 */ /* 0x000fe20007f1e0ff */
[----:B------:R-:W-:Y:S01]  /*5d60*/  VOTEU.ALL UP0, P1 ;  /* 0x0000000000ff7886 */ /* 0x000fe20000800000 */
[----:B------:R-:W-:Y:S01]  /*5d70*/  IMAD.U32 R10, RZ, RZ, UR5 ;  /* 0x00000005ff0a7e24 */ /* 0x000fe2000f8e00ff */
[----:B------:R-:W-:Y:S01]  /*5d80*/  UMOV UR9, UR41 ;  /* 0x0000002900097c82 */ /* 0x000fe20008000000 */
[----:B------:R-:W-:Y:S01]  /*5d90*/  IMAD.U32 R11, RZ, RZ, UR4 ;  /* 0x00000004ff0b7e24 */ /* 0x000fe2000f8e00ff */
[----:B------:R-:W-:Y:S01]  /*5da0*/  UMOV UR11, UR43 ;  /* 0x0000002b000b7c82 */ /* 0x000fe20008000000 */
[----:B------:R-:W-:Y:S01]  /*5db0*/  UMOV UR12, UR60 ;  /* 0x0000003c000c7c82 */ /* 0x000fe20008000000 */
[----:B------:R-:W-:Y:S01]  /*5dc0*/  @!P1 R2UR UR4, R10 ;  /* 0x000000000a0492ca */ /* 0x000fe200000e0000 */
[----:B------:R-:W-:Y:S01]  /*5dd0*/  @!P1 IMAD.X R6, RZ, RZ, R17, P0 ;  /* 0x000000ffff069224 */ /* 0x000fe200000e0611 */
[----:B------:R-:W-:Y:S01]  /*5de0*/  @!P1 R2UR UR5, R11 ;  /* 0x000000000b0592ca */ /* 0x000fe200000e0000 */
[----:B------:R-:W-:Y:S11]  /*5df0*/  UPRMT UR6, UR6, 0x654, UR41 ;  /* 0x0000065406067896 */ /* 0x000ff60008000029 */
[----:B------:R-:W-:Y:S01]  /*5e00*/  @!UPT UIADD3 URZ, UPT, UPT, URZ, URZ, URZ ;  /* 0x000000fffffff290 */ /* 0x000fe2000fffe0ff */
[----:B------:R1:W-:Y:S01]  /*5e10*/  @!UP0 UTMALDG.3D [UR40], [UR4], desc[UR16] ;  /* 0x00001028040085b4 */ /* 0x0003e20008011000 */
[----:B------:R-:W-:Y:S05]  /*5e20*/  VOTEU.ALL UP0, P1 ;  /* 0x0000000000ff7886 */ /* 0x000fea0000800000 */
[----:B------:R1:W-:Y:S01]  /*5e30*/  @!UP0 UTMALDG.3D [UR8], [UR4], desc[UR16] ;  /* 0x00001008040085b4 */ /* 0x0003e20008011000 */
[----:B------:R1:W-:Y:S01]  /*5e40*/  @!P1 SYNCS.ARRIVE.TRANS64.RED.A0TR RZ, [UR21+0x30], R0 ;  /* 0x00003000ffff99a7 */ /* 0x0003e20008300415 */
[----:B------:R-:W-:Y:S01]  /*5e50*/  SYNCS.ARRIVE.TRANS64.RED.A1T0 RZ, [UR6], RZ ;  /* 0x000000ffffff79a7 */ /* 0x000fe20008100406 */
[----:B------:R-:W2:Y:S02]  /*5e60*/  SYNCS.PHASECHK.TRANS64.TRYWAIT P2, [UR21+0x58], R9 ;  /* 0x00005809ff0075a7 */ /* 0x000ea40008041115 */
[----:B-12---:R-:W-:Y:S05]  /*5e70*/  @!P2 BRA `(.L_x_96) ;  /* 0x000000480074a947 */ /* 0x006fea0003800000 */
.L_x_185:
        /* <DEDUP_REMOVED lines=12> */
[----:B------:R-:W-:Y:S01]  /*5f40*/  @!UP0 UIADD3 UR8, UPT, UPT, UR21, 0x3200, URZ ;  /* 0x0000320015088890 */ /* 0x000fe2000fffe0ff */
[----:B------:R-:W-:Y:S01]  /*5f50*/  IMAD.U32 R10, RZ, RZ, UR5 ;  /* 0x00000005ff0a7e24 */ /* 0x000fe2000f8e00ff */
[----:B------:R-:W-:Y:S01]  /*5f60*/  VOTEU.ALL UP0, P1 ;  /* 0x0000000000ff7886 */ /* 0x000fe20000800000 */
[----:B------:R-:W-:Y:S01]  /*5f70*/  IMAD.U32 R11, RZ, RZ, UR4 ;  /* 0x00000004ff0b7e24 */ /* 0x000fe2000f8e00ff */
[----:B------:R-:W-:Y:S01]  /*5f80*/  UMOV UR36, UR60 ;  /* 0x0000003c00247c82 */ /* 0x000fe20008000000 */
[----:B------:R-:W-:Y:S01]  /*5f90*/  UMOV UR9, UR33 ;  /* 0x0000002100097c82 */ /* 0x000fe20008000000 */
[----:B------:R-:W-:Y:S01]  /*5fa0*/  @!P1 R2UR UR4, R10 ;  /* 0x000000000a0492ca */ /* 0x000fe200000e0000 */
[----:B------:R-:W-:Y:S01]  /*5fb0*/  UMOV UR11, UR43 ;  /* 0x0000002b000b7c82 */ /* 0x000fe20008000000 */
[----:B------:R-:W-:Y:S01]  /*5fc0*/  @!P1 R2UR UR5, R11 ;  /* 0x000000000b0592ca */ /* 0x000fe200000e0000 */
[----:B------:R-:W-:Y:S01]  /*5fd0*/  UMOV UR12, UR60 ;  /* 0x0000003c000c7c82 */ /* 0x000fe20008000000 */
[----:B------:R-:W-:Y:S01]  /*5fe0*/  UPRMT UR6, UR6, 0x654, UR33 ;  /* 0x0000065406067896 */ /* 0x000fe20008000021 */
[----:B------:R-:W-:Y:S10]  /*5ff0*/  @!P1 IMAD.X R6, RZ, RZ, R17, P0 ;  /* 0x000000ffff069224 */ /* 0x000ff400000e0611 */
[----:B------:R1:W-:Y:S01]  /*6000*/  @!UP0 UTMALDG.3D [UR32], [UR4], desc[UR16] ;  /* 0x00001020040085b4 */ /* 0x0003e20008011000 */
[----:B------:R-:W-:Y:S05]  /*6010*/  VOTEU.ALL UP0, P1 ;  /* 0x0000000000ff7886 */ /* 0x000fea0000800000 */
[----:B------:R1:W-:Y:S01]  /*6020*/  @!UP0 UTMALDG.3D [UR8], [UR4], desc[UR16] ;  /* 0x00001008040085b4 */ /* 0x0003e20008011000 */
[----:B------:R1:W-:Y:S01]  /*6030*/  @!P1 SYNCS.ARRIVE.TRANS64.RED.A0TR RZ, [UR21+0x38], R0 ;  /* 0x00003800ffff99a7 */ /* 0x0003e20008300415 */
[----:B------:R-:W-:Y:S01]  /*6040*/  SYNCS.ARRIVE.TRANS64.RED.A1T0 RZ, [UR6], RZ ;  /* 0x000000ffffff79a7 */ /* 0x000fe20008100406 */
[----:B------:R-:W2:Y:S02]  /*6050*/  SYNCS.PHASECHK.TRANS64.TRYWAIT P2, [UR21+0x60], R9 ;  /* 0x00006009ff0075a7 */ /* 0x000ea40008041115 */
[----:B-12---:R-:W-:Y:S05]  /*6060*/  @!P2 BRA `(.L_x_97) ;  /* 0x000000480010a947 */ /* 0x006fea0003800000 */
.L_x_187:
        /* <DEDUP_REMOVED lines=11> */
[----:B------:R-:W-:Y:S01]  /*6120*/  VIADD R14, R14, 0x1 ;  /* 0x000000010e0e7836 */ /* 0x000fe20000000000 */
        /* <DEDUP_REMOVED lines=10> */
[----:B------:R-:W-:Y:S11]  /*61d0*/  UPRMT UR6, UR6, 0x654, UR25 ;  /* 0x0000065406067896 */ /* 0x000ff60008000019 */
[----:B------:R1:W-:Y:S01]  /*61e0*/  @!UP0 UTMALDG.3D [UR24], [UR4], desc[UR16] ;  /* 0x00001018040085b4 */ /* 0x0003e20008011000 */
[----:B------:R-:W-:Y:S05]  /*61f0*/  VOTEU.ALL UP0, P1 ;  /* 0x0000000000ff7886 */ /* 0x000fea0000800000 */
[----:B------:R1:W-:Y:S01]  /*6200*/  @!UP0 UTMALDG.3D [UR8], [UR4], desc[UR16] ;  /* 0x00001008040085b4 */ /* 0x0003e20008011000 */
[----:B------:R1:W-:Y:S01]  /*6210*/  @!P1 SYNCS.ARRIVE.TRANS64.RED.A0TR RZ, [UR21+0x40], R0 ;  /* 0x00004000ffff99a7 */ /* 0x0003e20008300415 */
[----:B------:R-:W-:Y:S01]  /*6220*/  SYNCS.ARRIVE.TRANS64.RED.A1T0 RZ, [UR6], RZ ;  /* 0x000000ffffff79a7 */ /* 0x000fe20008100406 */
[----:B------:R-:W2:Y:S02]  /*6230*/  SYNCS.PHASECHK.TRANS64.TRYWAIT P0, [UR21+0x68], R9 ;  /* 0x00006809ff0075a7 */ /* 0x000ea40008001115 */
[----:B-12---:R-:W-:Y:S05]  /*6240*/  @!P0 BRA `(.L_x_98) ;  /* 0x0000004400b08947 */ /* 0x006fea0003800000 */
.L_x_189:
[----:B------:R-:W-:Y:S01]  /*6250*/  UPLOP3.LUT UP2, UPT, UPT, UPT, UPT, 0x80, 0x8 ;  /* 0x000000000008789c */ /* 0x000fe20003f4f070 */
[----:B------:R-:W-:Y:S01]  /*6260*/  @!P1 IADD3 R6, P0, PT, R16, 0x580, RZ ;  /* 0x0000058010069810 */ /* 0x000fe20007f1e0ff */
[----:B------:R-:W-:Y:S01]  /*6270*/  UMOV UR6, 0x0 ;  /* 0x0000000000067882 */ /* 0x000fe20000000000 */
[----:B------:R-:W-:Y:S01]  /*6280*/  UMOV UR7, 0x10000000 ;  /* 0x1000000000077882 */ /* 0x000fe20000000000 */
[----:B------:R-:W-:Y:S01]  /*6290*/  VOTEU.ALL UP0, P1 ;  /* 0x0000000000ff7886 */ /* 0x000fe20000800000 */
[----:B------:R-:W-:Y:S01]  /*62a0*/  @!P1 R2UR UR5, R6 ;  /* 0x00000000060592ca */ /* 0x000fe200000e0000 */
[----:B-1----:R-:W-:Y:S01]  /*62b0*/  @!P1 IMAD.X R0, RZ, RZ, R17, P0 ;  /* 0x000000ffff009224 */ /* 0x002fe200000e0611 */
[----:B------:R-:W-:Y:S01]  /*62c0*/  UMOV UR19, UR43 ;  /* 0x0000002b00137c82 */ /* 0x000fe20008000000 */
[----:B------:R-:W-:Y:S01]  /*62d0*/  UMOV UR20, UR60 ;  /* 0x0000003c00147c82 */ /* 0x000fe20008000000 */
[----:B------:R-:W-:Y:S01]  /*62e0*/  @!UP0 UIADD3 UR18, UPT, UPT, UR42, 0x30, URZ ;  /* 0x000000302a128890 */ /* 0x000fe2000fffe0ff */
[----:B------:R-:W-:Y:S01]  /*62f0*/  R2UR UR26, R58 ;  /* 0x000000003a1a72ca */ /* 0x000fe200000e0000 */
[----:B------:R-:W-:Y:S01]  /*6300*/  @!UP0 UIADD3 UR16, UPT, UPT, UR21, 0x6200, URZ ;  /* 0x0000620015108890 */ /* 0x000fe2000fffe0ff */
[----:B------:R-:W-:Y:S01]  /*6310*/  @!P1 R2UR UR4, R0 ;  /* 0x00000000000492ca */ /* 0x000fe200000e0000 */
[----:B------:R-:W-:Y:S01]  /*6320*/  @!UP0 UIADD3 UR17, UPT, UPT, UR21, 0x48, URZ ;  /* 0x0000004815118890 */ /* 0x000fe2000fffe0ff */
[----:B------:R-:W-:Y:S01]  /*6330*/  R2UR UR24, R59 ;  /* 0x000000003b1872ca */ /* 0x000fe200000e0000 */
[----:B------:R-:W-:Y:S01]  /*6340*/  @!UP0 UIADD3 UR10, UPT, UPT, UR42, 0x70, URZ ;  /* 0x000000702a0a8890 */ /* 0x000fe2000fffe0ff */
[----:B------:R-:W-:Y:S01]  /*6350*/  ISETP.NE.AND P0, PT, R14, 0x2, PT ;  /* 0x000000020e00780c */ /* 0x000fe20003f05270 */
[----:B------:R-:W-:Y:S01]  /*6360*/  @!UP0 UIADD3 UR8, UPT, UPT, UR21, 0x7200, URZ ;  /* 0x0000720015088890 */ /* 0x000fe2000fffe0ff */
[----:B------:R-:W-:Y:S01]  /*6370*/  IMAD.U32 R8, RZ, RZ, UR5 ;  /* 0x00000005ff087e24 */ /* 0x000fe2000f8e00ff */
[----:B------:R-:W-:Y:S01]  /*6380*/  VOTEU.ALL UP0, P1 ;  /* 0x0000000000ff7886 */ /* 0x000fe20000800000 */
[----:B------:R-:W-:Y:S01]  /*6390*/  UMOV UR11, UR43 ;  /* 0x0000002b000b7c82 */ /* 0x000fe20008000000 */
[----:B------:R-:W-:Y:S01]  /*63a0*/  UMOV UR12, UR60 ;  /* 0x0000003c000c7c82 */ /* 0x000fe20008000000 */
[----:B------:R-:W-:Y:S01]  /*63b0*/  UMOV UR9, UR17 ;  /* 0x0000001100097c82 */ /* 0x000fe20008000000 */
[----:B------:R-:W-:Y:S01]  /*63c0*/  SEL R0, RZ, 0x1, P0 ;  /* 0x00000001ff007807 */ /* 0x000fe20000000000 */
[----:B------:R-:W-:Y:S01]  /*63d0*/  UIADD3 UR27, UPT, UPT, UR13, UR26, URZ ;  /* 0x0000001a0d1b7290 */ /* 0x000fe2000fffe0ff */
[----:B------:R-:W-:Y:S01]  /*63e0*/  IMAD.U32 R9, RZ, RZ, UR4 ;  /* 0x00000004ff097e24 */ /* 0x000fe2000f8e00ff */
[----:B------:R-:W-:Y:S01]  /*63f0*/  @!P1 R2UR UR4, R8 ;  /* 0x00000000080492ca */ /* 0x000fe200000e0000 */
[----:B------:R-:W-:Y:S01]  /*6400*/  UMOV UR60, UR29 ;  /* 0x0000001d003c7c82 */ /* 0x000fe20008000000 */
[----:B------:R-:W-:Y:S02]  /*6410*/  LOP3.LUT R13, R13, R0, RZ, 0x3c, !PT ;  /* 0x000000000d0d7212 */ /* 0x000fe400078e3cff */
[----:B------:R-:W-:Y:S02]  /*6420*/  @!P1 R2UR UR5, R9 ;  /* 0x00000000090592ca */ /* 0x000fe400000e0000 */
[----:B------:R-:W-:Y:S02]  /*6430*/  LOP3.LUT R15, R15, 0x1, RZ, 0x3c, !PT ;  /* 0x000000010f0f7812 */ /* 0x000fe400078e3cff */
[----:B------:R-:W-:Y:S09]  /*6440*/  SEL R14, R14, RZ, P0 ;  /* 0x000000ff0e0e7207 */ /* 0x000ff20000000000 */
[----:B------:R1:W-:Y:S01]  /*6450*/  @!UP0 UTMALDG.3D [UR16], [UR4], desc[UR6] ;  /* 0x00000610040085b4 */ /* 0x0003e20008011000 */
[----:B------:R-:W-:Y:S05]  /*6460*/  VOTEU.ALL UP0, P1 ;  /* 0x0000000000ff7886 */ /* 0x000fea0000800000 */
[----:B------:R2:W-:Y:S01]  /*6470*/  @!UP0 UTMALDG.3D [UR8], [UR4], desc[UR6] ;  /* 0x00000608040085b4 */ /* 0x0005e20008011000 */
[----:B------:R2:W-:Y:S01]  /*6480*/  @!P1 SYNCS.ARRIVE.TRANS64.RED.A0TR RZ, [UR21+0x48], R7 ;  /* 0x00004807ffff99a7 */ /* 0x0005e20008300415 */
[----:B------:R-:W-:Y:S01]  /*6490*/  SYNCS.ARRIVE.TRANS64.RED.A1T0 RZ, [UR37], RZ ;  /* 0x000000ffffff79a7 */ /* 0x000fe20008100425 */
[----:B-1----:R-:W-:Y:S01]  /*64a0*/  UIADD3 UR20, UPT, UPT, UR14, UR24, URZ ;  /* 0x000000180e147290 */ /* 0x002fe2000fffe0ff */
[----:B------:R-:W-:Y:S11]  /*64b0*/  BRA.U UP1, `(.L_x_99) ;  /* 0xffffffed01f07547 */ /* 0x000ff6000b83ffff */
[----:B------:R-:W-:-:S04]  /*64c0*/  SHF.L.U32 R2, R15, 0x1f, RZ ;  /* 0x0000001f0f027819 */ /* 0x000fc800000006ff */
[----:B------:R-:W1:Y:S02]  /*64d0*/  SYNCS.PHASECHK.TRANS64.TRYWAIT P0, [UR21+0x50], R2 ;  /* 0x00005002ff0075a7 */ /* 0x000e640008001115 */
[----:B-1----:R-:W-:Y:S05]  /*64e0*/  @!P0 BRA `(.L_x_100) ;  /* 0x0000004400208947 */ /* 0x002fea0003800000 */
.L_x_191:
[----:B------:R-:W3:Y:S02]  /*64f0*/  SYNCS.PHASECHK.TRANS64.TRYWAIT P0, [UR21+0x58], R2 ;  /* 0x00005802ff0075a7 */ /* 0x000ee40008001115 */
[----:B---3--:R-:W-:Y:S05]  /*6500*/  @!P0 BRA `(.L_x_101) ;  /* 0x0000004400308947 */ /* 0x008fea0003800000 */
.L_x_193:
[----:B------:R-:W3:Y:S02]  /*6510*/  SYNCS.PHASECHK.TRANS64.TRYWAIT P0, [UR21+0x60], R2 ;  /* 0x00006002ff0075a7 */ /* 0x000ee40008001115 */
[----:B---3--:R-:W-:Y:S05]  /*6520*/  @!P0 BRA `(.L_x_102) ;  /* 0x0000004400408947 */ /* 0x008fea0003800000 */
.L_x_195:
[----:B-1----:R-:W-:-:S07]  /*6530*/  MOV R0, UR21 ;  /* 0x0000001500007c02 */ /* 0x002fce0008000f00 */
.L_x_103:
[----:B-1----:R-:W-:-:S04]  /*6540*/  SHF.L.U32 R2, R15, 0x1f, RZ ;  /* 0x0000001f0f027819 */ /* 0x002fc800000006ff */
[----:B------:R1:W3:Y:S03]  /*6550*/  SYNCS.PHASECHK.TRANS64.TRYWAIT P0, [R0+URZ+0x68], R2 ;  /* 0x00006802000075a7 */ /* 0x0002e600080011ff */
[----:B---3--:R-:W-:Y:S05]  /*6560*/  @!P0 NANOSLEEP.SYNCS 0x989680 ;  /* 0x009896800000895d */ /* 0x008fea0003900000 */
[----:B------:R-:W3:Y:S02]  /*6570*/  @!P0 SYNCS.PHASECHK.TRANS64 P0, [R0+URZ+0x68], R2 ;  /* 0x00006802000085a7 */ /* 0x000ee400080010ff */
[----:B--23--:R-:W-:Y:S05]  /*6580*/  @P0 EXIT ;  /* 0x000000000000094d */ /* 0x00cfea0003800000 */
[----:B------:R-:W-:Y:S05]  /*6590*/  BRA `(.L_x_103) ;  /* 0xfffffffc00e87947 */ /* 0x000fea000383ffff */
.L_x_88:
[----:B------:R-:W-:-:S06]  /*65a0*/  UISETP.GE.AND UP0, UPT, UR22, 0x4, UPT ;  /* 0x000000041600788c */ /* 0x000fcc000bf06270 */
[----:B------:R-:W-:-:S13]  /*65b0*/  PLOP3.LUT P0, PT, PT, PT, UP0, 0x80, 0x8 ;  /* 0x000000000008781c */ /* 0x000fda0003f0f008 */
[----:B------:R-:W-:Y:S05]  /*65c0*/  @!P0 EXIT ;  /* 0x000000000000894d */ /* 0x000fea0003800000 */
[----:B------:R-:W-:Y:S01]  /*65d0*/  BAR.SYNC.DEFER_BLOCKING 0x6, 0xa0 ;  /* 0x0182800000007b1d */ /* 0x000fe20000010000 */
[----:B------:R-:W-:Y:S01]  /*65e0*/  R2UR UR4, R60 ;  /* 0x000000003c0472ca */ /* 0x000fe200000e0000 */
[C---:B------:R-:W-:Y:S01]  /*65f0*/  IMAD.SHL.U32 R5, R71.reuse, 0x10, RZ ;  /* 0x0000001047057824 */ /* 0x040fe200078e00ff */
[----:B------:R-:W-:Y:S01]  /*6600*/  SHF.L.U32 R4, R71, 0x1, RZ ;  /* 0x0000000147047819 */ /* 0x000fe200000006ff */
[----:B------:R-:W-:Y:S01]  /*6610*/  IMAD.SHL.U32 R7, R57, 0x200, RZ ;  /* 0x0000020039077824 */ /* 0x000fe200078e00ff */
[----:B------:R-:W-:Y:S01]  /*6620*/  LOP3.LUT R72, R71, 0x60, RZ, 0xc0, !PT ;  /* 0x0000006047487812 */ /* 0x000fe200078ec0ff */
[----:B------:R-:W-:Y:S02]  /*6630*/  UMOV UR43, 0x400 ;  /* 0x00000400002b7882 */ /* 0x000fe40000000000 */
[----:B------:R-:W1:Y:S01]  /*6640*/  LDC.64 R52, c[0x0][0x888] ;  /* 0x00022200ff347b82 */ /* 0x000e620000000a00 */
[----:B------:R-:W-:Y:S01]  /*6650*/  LOP3.LUT R70, R5, 0x590, RZ, 0xc0, !PT ;  /* 0x0000059005467812 */ /* 0x000fe200078ec0ff */
[----:B------:R-:W-:Y:S01]  /*6660*/  IMAD.SHL.U32 R6, R57, 0x200000, RZ ;  /* 0x0020000039067824 */ /* 0x000fe200078e00ff */
[----:B------:R-:W-:Y:S01]  /*6670*/  LOP3.LUT R5, R5, 0x60, RZ, 0xc0, !PT ;  /* 0x0000006005057812 */ /* 0x000fe200078ec0ff */
[----:B------:R-:W-:Y:S01]  /*6680*/  IMAD.U32 R23, R71, 0x10000, RZ ;  /* 0x0001000047177824 */ /* 0x000fe200078e00ff */
[----:B------:R-:W-:Y:S01]  /*6690*/  LOP3.LUT R70, R70, 0x200, R7, 0xf8, !PT ;  /* 0x0000020046467812 */ /* 0x000fe200078ef807 */
[----:B------:R-:W-:Y:S01]  /*66a0*/  HFMA2 R63, -RZ, RZ, 0, 0 ;  /* 0x00000000ff3f7431 */ /* 0x000fe200000001ff */
[----:B------:R-:W-:Y:S01]  /*66b0*/  ULEA UR43, UR4, UR43, 0x18 ;  /* 0x0000002b042b7291 */ /* 0x000fe2000f8ec0ff */
[----:B------:R-:W2:Y:S01]  /*66c0*/  LDC.64 R54, c[0x0][0x890] ;  /* 0x00022400ff367b82 */ /* 0x000ea20000000a00 */
[----:B------:R-:W-:Y:S01]  /*66d0*/  LOP3.LUT R4, R5, 0xc, R4, 0xf8, !PT ;  /* 0x0000000c05047812 */ /* 0x000fe200078ef804 */
[----:B------:R-:W-:Y:S01]  /*66e0*/  IMAD.MOV.U32 R67, RZ, RZ, 0x1 ;  /* 0x00000001ff437424 */ /* 0x000fe200078e00ff */
[----:B------:R-:W-:Y:S01]  /*66f0*/  UIADD3 UR4, UPT, UPT, UR43, 0x200, URZ ;  /* 0x000002002b047890 */ /* 0x000fe2000fffe0ff */
[----:B------:R-:W-:Y:S01]  /*6700*/  LOP3.LUT R6, R6, 0x200000, RZ, 0xc0, !PT ;  /* 0x0020000006067812 */ /* 0x000fe200078ec0ff */
[----:B------:R-:W-:Y:S01]  /*6710*/  IMAD.MOV.U32 R22, RZ, RZ, RZ ;  /* 0x000000ffff167224 */ /* 0x000fe200078e00ff */
[----:B------:R-:W-:Y:S01]  /*6720*/  LOP3.LUT R70, R70, R4, RZ, 0xfc, !PT ;  /* 0x0000000446467212 */ /* 0x000fe200078efcff */
[----:B------:R-:W-:Y:S01]  /*6730*/  IMAD.MOV.U32 R66, RZ, RZ, RZ ;  /* 0x000000ffff427224 */ /* 0x000fe200078e00ff */
[----:B------:R-:W3:Y:S01]  /*6740*/  LDC.64 R50, c[0x0][0x8b0] ;  /* 0x00022c00ff327b82 */ /* 0x000ee20000000a00 */
[----:B------:R-:W4:Y:S01]  /*6750*/  LDS R0, [UR43+0x130] ;  /* 0x0001302bff007984 */ /* 0x000f220008000800 */
[----:B------:R-:W-:Y:S01]  /*6760*/  IMAD.U32 R61, RZ, RZ, UR4 ;  /* 0x00000004ff3d7e24 */ /* 0x000fe2000f8e00ff */
[C---:B------:R-:W-:Y:S01]  /*6770*/  LOP3.LUT R69, R71.reuse, 0x2, RZ, 0xc0, !PT ;  /* 0x0000000247457812 */ /* 0x040fe200078ec0ff */
[----:B------:R-:W-:Y:S01]  /*6780*/  IMAD.MOV.U32 R65, RZ, RZ, RZ ;  /* 0x000000ffff417224 */ /* 0x000fe200078e00ff */
[----:B------:R-:W-:Y:S01]  /*6790*/  LOP3.LUT R23, R6, 0x400000, R23, 0xf8, !PT ;  /* 0x0040000006177812 */ /* 0x000fe200078ef817 */
[----:B------:R-:W1:Y:S01]  /*67a0*/  LDCU UR57, c[0x0][0x370] ;  /* 0x00006e00ff3977ac */ /* 0x000e620008000800 */
[----:B------:R-:W-:Y:S01]  /*67b0*/  LOP3.LUT R71, R71, 0x4, RZ, 0xc0, !PT ;  /* 0x0000000447477812 */ /* 0x000fe200078ec0ff */
[----:B------:R-:W1:Y:S01]  /*67c0*/  LDC.64 R48, c[0x0][0x8a8] ;  /* 0x00022a00ff307b82 */ /* 0x000e620000000a00 */
[----:B------:R-:W-:Y:S01]  /*67d0*/  LEA R70, R70, R61, 0x2 ;  /* 0x0000003d46467211 */ /* 0x000fe200078e10ff */
[----:B------:R-:W1:Y:S04]  /*67e0*/  LDCU.64 UR62, c[0x0][0x348] ;  /* 0x00006900ff3e77ac */ /* 0x000e680008000a00 */
[--C-:B------:R-:W-:Y:S01]  /*67f0*/  IMAD R69, R69, -0x10, R70.reuse ;  /* 0xfffffff045457824 */ /* 0x100fe200078e0246 */
[----:B------:R-:W1:Y:S01]  /*6800*/  LDCU UR42, c[0x0][0xb0c] ;  /* 0x00016180ff2a77ac */ /* 0x000e620008000800 */
[----:B------:R-:W-:Y:S01]  /*6810*/  IMAD R68, R71, -0x10, R70 ;  /* 0xfffffff047447824 */ /* 0x000fe200078e0246 */
[----:B------:R-:W1:Y:S01]  /*6820*/  LDCU UR61, c[0x0][0xb20] ;  /* 0x00016400ff3d77ac */ /* 0x000e620008000800 */
[----:B------:R-:W1:Y:S01]  /*6830*/  LDCU UR38, c[0x0][0xb30] ;  /* 0x00016600ff2677ac */ /* 0x000e620008000800 */
[----:B------:R-:W1:Y:S01]  /*6840*/  LDCU.64 UR50, c[0x0][0x888] ;  /* 0x00011100ff3277ac */ /* 0x000e620008000a00 */
[----:B------:R-:W1:Y:S01]  /*6850*/  LDCU.64 UR40, c[0x0][0xb28] ;  /* 0x00016500ff2877ac */ /* 0x000e620008000a00 */
[----:B------:R-:W1:Y:S01]  /*6860*/  LDCU.128 UR52, c[0x0][0xb10] ;  /* 0x00016200ff3477ac */ /* 0x000e620008000c00 */
[----:B------:R-:W1:Y:S01]  /*6870*/  LDCU UR56, c[0x0][0x374] ;  /* 0x00006e80ff3877ac */ /* 0x000e620008000800 */
[----:B----4-:R-:W-:Y:S01]  /*6880*/  IMAD.IADD R23, R0, 0x1, R23 ;  /* 0x0000000100177824 */ /* 0x010fe200078e0217 */
[----:B------:R-:W-:Y:S01]  /*6890*/  UMOV UR49, URZ ;  /* 0x000000ff00317c82 */ /* 0x000fe20008000000 */
[----:B--2---:R-:W-:-:S05]  /*68a0*/  UMOV UR48, URZ ;  /* 0x000000ff00307c82 */ /* 0x004fca0008000000 */
.L_x_147:
[----:B------:R-:W-:Y:S02]  /*68b0*/  LEA R3, R63, UR43, 0x3 ;  /* 0x0000002b3f037c11 */ /* 0x000fe4000f8e18ff */
[----:B------:R-:W-:Y:S02]  /*68c0*/  SHF.L.U32 R0, R65, 0x1f, RZ ;  /* 0x0000001f41007819 */ /* 0x000fe400000006ff */
[----:B-1----:R-:W-:Y:S02]  /*68d0*/  LEA R4, R63, UR43, 0x4 ;  /* 0x0000002b3f047c11 */ /* 0x002fe4000f8e20ff */
[----:B--2---:R-:W2:Y:S02]  /*68e0*/  SYNCS.PHASECHK.TRANS64.TRYWAIT P0, [R3+URZ+0x80], R0 ;  /* 0x00008000030075a7 */ /* 0x004ea400080011ff */
[----:B--2---:R-:W-:Y:S05]  /*68f0*/  @!P0 BRA `(.L_x_104) ;  /* 0x0000004000648947 */ /* 0x004fea0003800000 */
.L_x_196:
        /* <DEDUP_REMOVED lines=8> */
[----:B----4-:R-:W-:Y:S11]  /*6980*/  LOP3.LUT P0, RZ, R6, 0x1, RZ, 0xc0, !PT ;  /* 0x0000000106ff7812 */ /* 0x010ff6000780c0ff */
[----:B------:R-:W-:Y:S02]  /*6990*/  @!UPT UIADD3 URZ, UPT, UPT, URZ, URZ, URZ ;  /* 0x000000fffffff290 */ /* 0x000fe4000fffe0ff */
[----:B-1----:R-:W-:Y:S01]  /*69a0*/  VOTEU.ANY UP1, P0 ;  /* 0x0000000000ff7886 */ /* 0x002fe20000020100 */
[----:B------:R-:W-:Y:S01]  /*69b0*/  PLOP3.LUT P0, PT, PT, PT, UP1, 0x80, 0x8 ;  /* 0x000000000008781c */ /* 0x000fe20003f0f018 */
[----:B------:R-:W-:Y:S11]  /*69c0*/  UP2UR UR59, UPR, URZ, 0x2 ;  /* 0x00000002ff3b7883 */ /* 0x000ff60008000000 */
[----:B------:R-:W-:Y:S01]  /*69d0*/  @!UPT UIADD3 URZ, UPT, UPT, URZ, URZ, URZ ;  /* 0x000000fffffff290 */ /* 0x000fe2000fffe0ff */
        /* <DEDUP_REMOVED lines=15> */
[----:B------:R-:W-:Y:S02]  /*6ad0*/  UISETP.NE.AND UP0, UPT, UR54, 0x1, UPT ;  /* 0x000000013600788c */ /* 0x000fe4000bf05270 */
[----:B------:R-:W-:Y:S02]  /*6ae0*/  UIMAD.WIDE.U32 UR8, UR36, UR55, URZ ;  /* 0x00000037240872a5 */ /* 0x000fe4000f8e00ff */
[----:B------:R-:W-:Y:S02]  /*6af0*/  UIMAD.WIDE.U32 UR10, UR37, UR52, URZ ;  /* 0x00000034250a72a5 */ /* 0x000fe4000f8e00ff */
[----:B------:R-:W-:Y:S02]  /*6b00*/  UISETP.NE.AND UP1, UPT, UR42, 0x1, UPT ;  /* 0x000000012a00788c */ /* 0x000fe4000bf25270 */
[----:B------:R-:W-:Y:S01]  /*6b10*/  UISETP.NE.AND UP2, UPT, UR39, 0x1, UPT ;  /* 0x000000012700788c */ /* 0x000fe2000bf45270 */
[----:B------:R-:W-:Y:S02]  /*6b20*/  UMOV UR4, UR5 ;  /* 0x0000000500047c82 */ /* 0x000fe40008000000 */
[----:B------:R-:W-:Y:S03]  /*6b30*/  USHF.R.U32.HI UR5, URZ, UR61, UR4 ;  /* 0x0000003dff057299 */ /* 0x000fe60008011604 */
[----:B------:R-:W-:Y:S02]  /*6b40*/  UMOV UR4, UR7 ;  /* 0x0000000700047c82 */ /* 0x000fe40008000000 */
[----:B------:R-:W-:Y:S02]  /*6b50*/  USHF.R.U32.HI UR7, URZ, UR53, UR4 ;  /* 0x00000035ff077299 */ /* 0x000fe40008011604 */
[----:B------:R-:W-:Y:S02]  /*6b60*/  USEL UR4, UR56, UR5, !UP0 ;  /* 0x0000000538047287 */ /* 0x000fe4000c000000 */
[----:B------:R-:W-:Y:S01]  /*6b70*/  USEL UR7, UR57, UR7, !UP1 ;  /* 0x0000000739077287 */ /* 0x000fe2000c800000 */
[----:B------:R-:W-:Y:S01]  /*6b80*/  UMOV UR5, UR9 ;  /* 0x0000000900057c82 */ /* 0x000fe20008000000 */
[----:B------:R-:W-:Y:S02]  /*6b90*/  UIMAD.WIDE.U32 UR8, UR4, UR40, URZ ;  /* 0x00000028040872a5 */ /* 0x000fe4000f8e00ff */
[----:B------:R-:W-:Y:S03]  /*6ba0*/  USHF.R.U32.HI UR6, URZ, UR61, UR5 ;  /* 0x0000003dff067299 */ /* 0x000fe60008011605 */
[----:B------:R-:W-:Y:S01]  /*6bb0*/  UMOV UR5, UR11 ;  /* 0x0000000b00057c82 */ /* 0x000fe20008000000 */
[----:B------:R-:W-:Y:S02]  /*6bc0*/  UIMAD.WIDE.U32 UR10, UR7, UR40, URZ ;  /* 0x00000028070a72a5 */ /* 0x000fe4000f8e00ff */
[----:B------:R-:W-:Y:S02]  /*6bd0*/  USHF.R.U32.HI UR12, URZ, UR53, UR5 ;  /* 0x00000035ff0c7299 */ /* 0x000fe40008011605 */
[----:B------:R-:W-:Y:S01]  /*6be0*/  USEL UR6, UR36, UR6, !UP0 ;  /* 0x0000000624067287 */ /* 0x000fe2000c000000 */
[----:B------:R-:W-:Y:S02]  /*6bf0*/  UMOV UR5, UR9 ;  /* 0x0000000900057c82 */ /* 0x000fe40008000000 */
[----:B------:R-:W-:Y:S01]  /*6c00*/  UMOV UR10, UR11 ;  /* 0x0000000b000a7c82 */ /* 0x000fe20008000000 */
[----:B------:R-:W-:Y:S02]  /*6c10*/  @UP2 USHF.R.U32.HI UR4, URZ, UR41, UR5 ;  /* 0x00000029ff042299 */ /* 0x000fe40008011605 */
[----:B------:R-:W-:Y:S02]  /*6c20*/  @UP2 USHF.R.U32.HI UR7, URZ, UR41, UR10 ;  /* 0x00000029ff072299 */ /* 0x000fe4000801160a */
[----:B------:R-:W-:Y:S02]  /*6c30*/  UIMAD UR4, UR39, UR4, URZ ;  /* 0x00000004270472a4 */ /* 0x000fe4000f8e02ff */
        /* <DEDUP_REMOVED lines=8> */
[----:B------:R-:W-:Y:S02]  /*6cc0*/  USEL UR11, UR6, UR4, !UP2 ;  /* 0x00000004060b7287 */ /* 0x000fe4000d000000 */
[----:B------:R-:W-:Y:S02]  /*6cd0*/  UIADD3 UR8, UPT, UPT, -UR5, URZ, URZ ;  /* 0x000000ff05087290 */ /* 0x000fe4000fffe1ff */
[----:B------:R-:W-:Y:S01]  /*6ce0*/  UIADD3 UR10, UPT, UPT, -UR11, URZ, URZ ;  /* 0x000000ff0b0a7290 */ /* 0x000fe2000fffe1ff */
[----:B------:R-:W-:Y:S01]  /*6cf0*/  @!UP0 UMOV UR4, UR9 ;  /* 0x0000000900048c82 */ /* 0x000fe20008000000 */
[----:B------:R-:W-:Y:S02]  /*6d00*/  UIADD3 UR9, UPT, UPT, -UR6, URZ, URZ ;  /* 0x000000ff06097290 */ /* 0x000fe4000fffe1ff */
[----:B------:R-:W-:Y:S02]  /*6d10*/  @!UP0 USHF.R.U32.HI UR4, URZ, UR41, UR4 ;  /* 0x00000029ff048299 */ /* 0x000fe40008011604 */
[----:B------:R-:W-:Y:S02]  /*6d20*/  UIMAD UR10, UR39, UR10, UR6 ;  /* 0x0000000a270a72a4 */ /* 0x000fe4000f8e0206 */
[----:B------:R-:W-:Y:S04]  /*6d30*/  @!UP0 USEL UR4, UR5, UR4, !UP2 ;  /* 0x0000000405048287 */ /* 0x000fe8000d000000 */
[----:B------:R-:W-:Y:S02]  /*6d40*/  @!UP0 UIMAD UR10, UR7, UR10, UR4 ;  /* 0x0000000a070a82a4 */ /* 0x000fe4000f8e0204 */
[----:B------:R-:W-:Y:S02]  /*6d50*/  @!UP0 UIADD3 UR11, UPT, UPT, UR11, -UR4, URZ ;  /* 0x800000040b0b8290 */ /* 0x000fe4000fffe0ff */
[----:B------:R-:W-:Y:S02]  /*6d60*/  UIMAD UR7, UR42, UR8, UR37 ;  /* 0x000000082a0772a4 */ /* 0x000fe4000f8e0225 */
[----:B------:R-:W-:Y:S02]  /*6d70*/  @!UP0 UIMAD UR6, UR11, UR39, UR5 ;  /* 0x000000270b0682a4 */ /* 0x000fe4000f8e0205 */
[----:B------:R-:W-:Y:S01]  /*6d80*/  UIMAD UR4, UR54, UR9, UR36 ;  /* 0x00000009360472a4 */ /* 0x000fe2000f8e0224 */
[----:B------:R-:W-:Y:S02]  /*6d90*/  @!UP0 UMOV UR5, UR10 ;  /* 0x0000000a00058c82 */ /* 0x000fe40008000000 */
[----:B------:R-:W-:Y:S02]  /*6da0*/  UIMAD UR37, UR5, UR42, UR7 ;  /* 0x0000002a052572a4 */ /* 0x000fe4000f8e0207 */
[----:B------:R-:W-:Y:S11]  /*6db0*/  UIMAD UR36, UR6, UR54, UR4 ;  /* 0x00000036062472a4 */ /* 0x000ff6000f8e0204 */
[----:B------:R-:W-:Y:S01]  /*6dc0*/  @!UPT UIADD3 URZ, UPT, UPT, URZ, URZ, URZ ;  /* 0x000000fffffff290 */ /* 0x000fe2000fffe0ff */
.L_x_105:
[----:B------:R-:W-:Y:S01]  /*6dd0*/  UISETP.NE.AND UP0, UPT, UR38, 0x1, UPT ;  /* 0x000000012600788c */ /* 0x000fe2000bf05270 */
[----:B------:R-:W-:Y:S01]  /*6de0*/  LOP3.LUT P0, RZ, R61, 0x1b0, RZ, 0xc0, !PT ;  /* 0x000001b03dff7812 */ /* 0x000fe2000780c0ff */
[----:B------:R-:W-:Y:S01]  /*6df0*/  USHF.L.U32 UR46, UR20, 0x6, URZ ;  /* 0x00000006142e7899 */ /* 0x000fe200080006ff */
[----:B------:R-:W-:Y:S01]  /*6e00*/  BSSY.RECONVERGENT B6, `(.L_x_106) ;  /* 0x0000034000067945 */ /* 0x000fe20003800200 */
[----:B------:R-:W-:Y:S01]  /*6e10*/  USHF.L.U32 UR45, UR27, 0x7, URZ ;  /* 0x000000071b2d7899 */ /* 0x000fe200080006ff */
[----:B------:R-:W-:Y:S06]  /*6e20*/  IADD3 R63, PT, PT, R63, 0x1, RZ ;  /* 0x000000013f3f7810 */ /* 0x000fec0007ffe0ff */
[----:B------:R-:W2:Y:S01]  /*6e30*/  @!UP0 LDCU.128 UR12, c[0x0][0xb10] ;  /* 0x00016200ff0c87ac */ /* 0x000ea20008000c00 */
[----:B------:R-:W4:Y:S01]  /*6e40*/  @!UP0 LDCU UR5, c[0x0][0xb0c] ;  /* 0x00016180ff0587ac */ /* 0x000f220008000800 */
[----:B------:R-:W3:Y:S01]  /*6e50*/  @!UP0 LDCU UR10, c[0x0][0xb20] ;  /* 0x00016400ff0a87ac */ /* 0x000ee20008000800 */
[----:B--2---:R-:W-:Y:S02]  /*6e60*/  UIMAD.WIDE.U32 UR8, UR37, UR12, URZ ;  /* 0x0000000c250872a5 */ /* 0x004fe4000f8e00ff */
[----:B------:R-:W-:Y:S02]  /*6e70*/  UIMAD.WIDE.U32 UR6, UR36, UR15, URZ ;  /* 0x0000000f240672a5 */ /* 0x000fe4000f8e00ff */
[----:B------:R-:W-:Y:S03]  /*6e80*/  @!UP0 UISETP.NE.AND UP1, UPT, UR14, 0x1, UPT ;  /* 0x000000010e00888c */ /* 0x000fe6000bf25270 */
[----:B------:R-:W-:Y:S01]  /*6e90*/  @!UP0 UMOV UR4, UR9 ;  /* 0x0000000900048c82 */ /* 0x000fe20008000000 */
[----:B----4-:R-:W-:Y:S02]  /*6ea0*/  @!UP0 UISETP.NE.AND UP2, UPT, UR5, 0x1, UPT ;  /* 0x000000010500888c */ /* 0x010fe4000bf45270 */
[----:B------:R-:W-:Y:S01]  /*6eb0*/  @!UP0 USHF.R.U32.HI UR4, URZ, UR13, UR4 ;  /* 0x0000000dff048299 */ /* 0x000fe20008011604 */
[----:B------:R-:W-:Y:S02]  /*6ec0*/  @!UP0 UMOV UR6, UR7 ;  /* 0x0000000700068c82 */ /* 0x000fe40008000000 */
[----:B---3--:R-:W-:Y:S02]  /*6ed0*/  @!UP0 USHF.R.U32.HI UR6, URZ, UR10, UR6 ;  /* 0x0000000aff068299 */ /* 0x008fe40008011606 */
[----:B------:R-:W-:Y:S02]  /*6ee0*/  @!UP0 USEL UR7, UR37, UR4, !UP2 ;  /* 0x0000000425078287 */ /* 0x000fe4000d000000 */
[----:B------:R-:W-:Y:S04]  /*6ef0*/  @!UP0 USEL UR6, UR36, UR6, !UP1 ;  /* 0x0000000624068287 */ /* 0x000fe8000c800000 */
[----:B------:R-:W-:Y:S02]  /*6f00*/  @!UP0 UIADD3 UR4, UPT, UPT, -UR7, UR6, URZ ;  /* 0x0000000607048290 */ /* 0x000fe4000fffe1ff */
[----:B------:R-:W-:Y:S02]  /*6f10*/  @!UP0 UIADD3 UR6, UPT, UPT, UR7, -UR6, URZ ;  /* 0x8000000607068290 */ /* 0x000fe4000fffe0ff */
[----:B------:R-:W-:Y:S02]  /*6f20*/  @!UP0 UIMAD UR37, UR4, UR5, UR37 ;  /* 0x00000005042582a4 */ /* 0x000fe4000f8e0225 */
[----:B------:R-:W-:Y:S01]  /*6f30*/  @!UP0 UIMAD UR36, UR6, UR14, UR36 ;  /* 0x0000000e062482a4 */ /* 0x000fe2000f8e0224 */
[----:B------:R-:W-:Y:S11]  /*6f40*/  @!P0 BRA `(.L_x_107) ;  /* 0x00000000007c8947 */ /* 0x000ff60003800000 */
[----:B------:R-:W2:Y:S01]  /*6f50*/  LDCU.64 UR8, c[0x4][0x80] ;  /* 0x01001000ff0877ac */ /* 0x000ea20008000a00 */
[----:B------:R-:W-:Y:S01]  /*6f60*/  MOV R2, 0x0 ;  /* 0x0000000000027802 */ /* 0x000fe20000000f00 */
[----:B------:R-:W-:Y:S02]  /*6f70*/  HFMA2 R12, -RZ, RZ, 0, 5.9604644775390625e-08 ;  /* 0x00000001ff0c7431 */ /* 0x000fe400000001ff */
[----:B------:R-:W-:Y:S01]  /*6f80*/  IMAD.MOV.U32 R8, RZ, RZ, 0x70 ;  /* 0x00000070ff087424 */ /* 0x000fe200078e00ff */
[----:B------:R3:W4:Y:S01]  /*6f90*/  LDC.64 R14, c[0x4][R2] ;  /* 0x01000000020e7b82 */ /* 0x0007220000000a00 */
[----:B------:R-:W1:Y:S01]  /*6fa0*/  LDCU.64 UR6, c[0x4][0x88] ;  /* 0x01001100ff0677ac */ /* 0x000e620008000a00 */
[----:B------:R-:W-:Y:S01]  /*6fb0*/  IMAD.MOV.U32 R13, RZ, RZ, RZ ;  /* 0x000000ffff0d7224 */ /* 0x000fe200078e00ff */
[----:B------:R-:W1:Y:S01]  /*6fc0*/  LDCU.64 UR4, c[0x4][0x8] ;  /* 0x01000100ff0477ac */ /* 0x000e620008000a00 */
[----:B--2---:R-:W-:Y:S01]  /*6fd0*/  MOV R5, UR9 ;  /* 0x0000000900057c02 */ /* 0x004fe20008000f00 */
[----:B------:R-:W-:Y:S01]  /*6fe0*/  IMAD.U32 R4, RZ, RZ, UR8 ;  /* 0x00000008ff047e24 */ /* 0x000fe2000f8e00ff */
[----:B-1----:R-:W-:Y:S01]  /*6ff0*/  MOV R7, UR7 ;  /* 0x0000000700077c02 */ /* 0x002fe20008000f00 */
[----:B------:R-:W-:Y:S01]  /*7000*/  IMAD.U32 R6, RZ, RZ, UR6 ;  /* 0x00000006ff067e24 */ /* 0x000fe2000f8e00ff */
[----:B------:R-:W-:Y:S01]  /*7010*/  MOV R11, UR5 ;  /* 0x00000005000b7c02 */ /* 0x000fe20008000f00 */
[----:B------:R-:W-:Y:S02]  /*7020*/  IMAD.U32 R10, RZ, RZ, UR4 ;  /* 0x00000004ff0a7e24 */ /* 0x000fe4000f8e00ff */
[----:B------:R-:W-:Y:S07]  /*7030*/  LEPC R20, `(.L_x_108) ;  /* 0x000000001014794e */ /* 0x000fee0000000000 */
[----:B---345:R-:W-:Y:S05]  /*7040*/  CALL.ABS.NOINC R14 ;  /* 0x000000000e007343 */ /* 0x038fea0003c00000 */
.L_x_108:
[----:B------:R-:W1:Y:S01]  /*7050*/  LDCU.64 UR8, c[0x4][0x80] ;  /* 0x01001000ff0877ac */ /* 0x000e620008000a00 */
[----:B------:R-:W2:Y:S01]  /*7060*/  LDC.64 R2, c[0x4][R2] ;  /* 0x0100000002027b82 */ /* 0x000ea20000000a00 */
[----:B------:R-:W-:Y:S02]  /*7070*/  HFMA2 R12, -RZ, RZ, 0, 5.9604644775390625e-08 ;  /* 0x00000001ff0c7431 */ /* 0x000fe400000001ff */
[----:B------:R-:W-:Y:S02]  /*7080*/  IMAD.MOV.U32 R8, RZ, RZ, 0x70 ;  /* 0x00000070ff087424 */ /* 0x000fe400078e00ff */
[----:B------:R-:W-:Y:S01]  /*7090*/  IMAD.MOV.U32 R13, RZ, RZ, RZ ;  /* 0x000000ffff0d7224 */ /* 0x000fe200078e00ff */
[----:B------:R-:W3:Y:S01]  /*70a0*/  LDCU.64 UR6, c[0x4][0x88] ;  /* 0x01001100ff0677ac */ /* 0x000ee20008000a00 */
[----:B------:R-:W4:Y:S01]  /*70b0*/  LDCU.64 UR4, c[0x4][0x8] ;  /* 0x01000100ff0477ac */ /* 0x000f220008000a00 */
[----:B-1----:R-:W-:Y:S02]  /*70c0*/  MOV R4, UR8 ;  /* 0x0000000800047c02 */ /* 0x002fe40008000f00 */
[----:B------:R-:W-:Y:S02]  /*70d0*/  MOV R5, UR9 ;  /* 0x0000000900057c02 */ /* 0x000fe40008000f00 */
[----:B---3--:R-:W-:Y:S01]  /*70e0*/  MOV R7, UR7 ;  /* 0x0000000700077c02 */ /* 0x008fe20008000f00 */
[----:B------:R-:W-:Y:S01]  /*70f0*/  IMAD.U32 R6, RZ, RZ, UR6 ;  /* 0x00000006ff067e24 */ /* 0x000fe2000f8e00ff */
[----:B----4-:R-:W-:Y:S01]  /*7100*/  MOV R11, UR5 ;  /* 0x00000005000b7c02 */ /* 0x010fe20008000f00 */
[----:B------:R-:W-:Y:S02]  /*7110*/  IMAD.U32 R10, RZ, RZ, UR4 ;  /* 0x00000004ff0a7e24 */ /* 0x000fe4000f8e00ff */
[----:B------:R-:W-:Y:S07]  /*7120*/  LEPC R20, `(.L_x_107) ;  /* 0x000000001014794e */ /* 0x000fee0000000000 */
[----:B--2---:R-:W-:Y:S05]  /*7130*/  CALL.ABS.NOINC R2 ;  /* 0x0000000002007343 */ /* 0x004fea0003c00000 */
.L_x_107:
[----:B------:R-:W-:Y:S05]  /*7140*/  BSYNC.RECONVERGENT B6 ;  /* 0x0000000000067941 */ /* 0x000fea0003800200 */
.L_x_106:
[----:B------:R-:W-:Y:S02]  /*7150*/  ISETP.NE.U32.AND P0, PT, RZ, UR50, PT ;  /* 0x00000032ff007c0c */ /* 0x000fe4000bf05070 */
[C---:B------:R-:W-:Y:S02]  /*7160*/  ISETP.NE.U32.AND P1, PT, R54.reuse, RZ, PT ;  /* 0x000000ff3600720c */ /* 0x040fe40003f25070 */
[----:B------:R-:W-:Y:S02]  /*7170*/  ISETP.NE.U32.AND P4, PT, R54, RZ, PT ;  /* 0x000000ff3600720c */ /* 0x000fe40003f85070 */
[----:B------:R-:W-:Y:S02]  /*7180*/  ISETP.NE.AND.EX P0, PT, RZ, UR51, PT, P0 ;  /* 0x00000033ff007c0c */ /* 0x000fe4000bf05300 */
[C---:B------:R-:W-:Y:S02]  /*7190*/  ISETP.NE.AND.EX P1, PT, R55.reuse, RZ, PT, P1 ;  /* 0x000000ff3700720c */ /* 0x040fe40003f25310 */
[----:B------:R-:W-:Y:S02]  /*71a0*/  ISETP.NE.AND.EX P4, PT, R55, RZ, P0, P4 ;  /* 0x000000ff3700720c */ /* 0x000fe40000785340 */
[----:B------:R-:W-:Y:S02]  /*71b0*/  ISETP.NE.U32.AND P5, PT, R50, RZ, PT ;  /* 0x000000ff3200720c */ /* 0x000fe40003fa5070 */
[----:B------:R-:W-:Y:S02]  /*71c0*/  ISETP.NE.U32.AND P3, PT, RZ, UR50, PT ;  /* 0x00000032ff007c0c */ /* 0x000fe4000bf65070 */
[----:B------:R-:W-:Y:S02]  /*71d0*/  PLOP3.LUT P2, PT, PT, PT, PT, 0x8, 0x80 ;  /* 0x000000000080781c */ /* 0x000fe40003f4e170 */
[----:B------:R-:W-:Y:S02]  /*71e0*/  ISETP.NE.AND.EX P5, PT, R51, RZ, PT, P5 ;  /* 0x000000ff3300720c */ /* 0x000fe40003fa5350 */
[----:B------:R-:W-:Y:S03]  /*71f0*/  ISETP.NE.AND.EX P3, PT, RZ, UR51, PT, P3 ;  /* 0x00000033ff007c0c */ /* 0x000fe6000bf65330 */
[----:B------:R-:W-:Y:S01]  /*7200*/  @!P4 PLOP3.LUT P2, PT, P1, PT, PT, 0x80, 0x8 ;  /* 0x000000000008c81c */ /* 0x000fe20000f4f070 */
[----:B------:R-:W-:Y:S01]  /*7210*/  @!UPT UIADD3 URZ, UPT, UPT, URZ, URZ, URZ ;  /* 0x000000fffffff290 */ /* 0x000fe2000fffe0ff */
[----:B------:R-:W-:Y:S11]  /*7220*/  @!P1 BRA `(.L_x_109) ;  /* 0x0000000000309947 */ /* 0x000ff60003800000 */
        /* <DEDUP_REMOVED lines=12> */
.L_x_109:
[----:B------:R-:W-:Y:S05]  /*72f0*/  @!P5 BRA `(.L_x_110) ;  /* 0x000000000024d947 */ /* 0x000fea0003800000 */
[----:B------:R-:W-:Y:S01]  /*7300*/  ISETP.NE.U32.AND P0, PT, R48, RZ, PT ;  /* 0x000000ff3000720c */ /* 0x000fe20003f05070 */
[----:B------:R-:W2:Y:S03]  /*7310*/  LDCU.64 UR4, c[0x0][0x358] ;  /* 0x00006b00ff0477ac */ /* 0x000ea60008000a00 */
[----:B------:R-:W-:Y:S11]  /*7320*/  ISETP.NE.AND.EX P0, PT, R49, RZ, PT, P0 ;  /* 0x000000ff3100720c */ /* 0x000ff60003f05300 */
[----:B------:R-:W-:Y:S02]  /*7330*/  @!UPT UIADD3 URZ, UPT, UPT, URZ, URZ, URZ ;  /* 0x000000fffffff290 */ /* 0x000fe4000fffe0ff */
[----:B------:R-:W4:Y:S01]  /*7340*/  @P0 LDC.64 R2, c[0x0][0x8a8] ;  /* 0x00022a00ff020b82 */ /* 0x000f220000000a00 */
[----:B-1----:R-:W-:Y:S04]  /*7350*/  @P0 IMAD R0, R50, UR60, RZ ;  /* 0x0000003c32000c24 */ /* 0x002fe8000f8e02ff */
[----:B----4-:R-:W-:Y:S05]  /*7360*/  @P0 IMAD.WIDE R2, R0, 0x4, R2 ;  /* 0x0000000400020825 */ /* 0x010fea00078e0202 */
[----:B--2--5:R2:W5:Y:S02]  /*7370*/  @P0 LDG.E R24, desc[UR4][R2.64] ;  /* 0x0000000402180981 */ /* 0x024564000c1e1900 */
[----:B--2---:R-:W4:Y:S02]  /*7380*/  @!P0 LDC R24, c[0x0][0x8a0] ;  /* 0x00022800ff188b82 */ /* 0x004f240000000800 */
.L_x_110:
[----:B---3-5:R-:W-:Y:S01]  /*7390*/  FSETP.NEU.AND P0, PT, R26, RZ, PT ;  /* 0x000000ff1a00720b */ /* 0x028fe20003f0d000 */
[----:B------:R-:W-:Y:S01]  /*73a0*/  BSSY B1, `(.L_x_111) ;  /* 0x0000038000017945 */ /* 0x000fe20003800000 */
[----:B------:R-:W-:Y:S01]  /*73b0*/  SEL R3, RZ, 0xffffffff, P3 ;  /* 0xffffffffff037807 */ /* 0x000fe20001800000 */
[----:B------:R-:W-:Y:S01]  /*73c0*/  IMAD.MOV.U32 R75, RZ, RZ, 0x1 ;  /* 0x00000001ff4b7424 */ /* 0x000fe200078e00ff */
[----:B------:R-:W-:Y:S01]  /*73d0*/  @!P4 LOP3.LUT P3, RZ, R56, 0xff, RZ, 0xc0, !PT ;  /* 0x000000ff38ffc812 */ /* 0x000fe2000786c0ff */
[C---:B------:R-:W-:Y:S01]  /*73e0*/  IMAD R25, R22.reuse, 0x40, R23 ;  /* 0x0000004016197824 */ /* 0x040fe200078e0217 */
[----:B-1----:R-:W-:Y:S01]  /*73f0*/  @!P4 SEL R0, RZ, 0xffffffff, P0 ;  /* 0xffffffffff00c807 */ /* 0x002fe20000000000 */
[----:B------:R-:W-:Y:S01]  /*7400*/  IMAD R64, R71, -0x10, R69 ;  /* 0xfffffff047407824 */ /* 0x000fe200078e0245 */
[----:B------:R-:W-:Y:S01]  /*7410*/  LOP3.LUT R67, R67, 0x1, RZ, 0x3c, !PT ;  /* 0x0000000143437812 */ /* 0x000fe200078e3cff */
[----:B------:R-:W-:Y:S01]  /*7420*/  IMAD.MOV.U32 R27, RZ, RZ, RZ ;  /* 0x000000ffff1b7224 */ /* 0x000fe200078e00ff */
[C---:B------:R-:W-:Y:S02]  /*7430*/  @P2 SEL R0, R3.reuse, R0, !P3 ;  /* 0x0000000003002207 */ /* 0x040fe40005800000 */
[----:B------:R-:W-:Y:S02]  /*7440*/  CS2R R38, SRZ ;  /* 0x0000000000267805 */ /* 0x000fe4000001ff00 */
[----:B------:R-:W-:Y:S02]  /*7450*/  LEA R74, R22, UR43, 0x3 ;  /* 0x0000002b164a7c11 */ /* 0x000fe4000f8e18ff */
[----:B------:R-:W-:Y:S02]  /*7460*/  CS2R R36, SRZ ;  /* 0x0000000000247805 */ /* 0x000fe4000001ff00 */
[----:B------:R-:W-:Y:S02]  /*7470*/  @!P4 LOP3.LUT R0, R0, 0x1, RZ, 0xc0, !PT ;  /* 0x000000010000c812 */ /* 0x000fe400078ec0ff */
[----:B------:R-:W-:Y:S02]  /*7480*/  CS2R R34, SRZ ;  /* 0x0000000000227805 */ /* 0x000fe4000001ff00 */
[----:B------:R-:W-:Y:S02]  /*7490*/  SEL R2, RZ, 0xffffffff, P0 ;  /* 0xffffffffff027807 */ /* 0x000fe40000000000 */
[----:B------:R-:W-:Y:S02]  /*74a0*/  CS2R R32, SRZ ;  /* 0x0000000000207805 */ /* 0x000fe4000001ff00 */
[----:B------:R-:W-:Y:S02]  /*74b0*/  ISETP.NE.U32.OR P5, PT, R0, 0x1, P4 ;  /* 0x000000010000780c */ /* 0x000fe400027a5470 */
[----:B------:R-:W-:Y:S02]  /*74c0*/  CS2R R42, SRZ ;  /* 0x00000000002a7805 */ /* 0x000fe4000001ff00 */
[----:B------:R-:W-:Y:S02]  /*74d0*/  LOP3.LUT P4, R62, R56, 0xff, RZ, 0xc0, !PT ;  /* 0x000000ff383e7812 */ /* 0x000fe4000788c0ff */
[----:B------:R-:W-:Y:S02]  /*74e0*/  CS2R R40, SRZ ;  /* 0x0000000000287805 */ /* 0x000fe4000001ff00 */
[----:B------:R-:W-:Y:S02]  /*74f0*/  P2R R73, PR, RZ, 0x20 ;  /* 0x00000020ff497803 */ /* 0x000fe40000000000 */
[----:B------:R-:W-:Y:S02]  /*7500*/  CS2R R46, SRZ ;  /* 0x00000000002e7805 */ /* 0x000fe4000001ff00 */
[----:B------:R-:W-:Y:S02]  /*7510*/  @P1 SEL R2, R3, R2, !P4 ;  /* 0x0000000203021207 */ /* 0x000fe40006000000 */
[----:B------:R-:W-:Y:S02]  /*7520*/  CS2R R44, SRZ ;  /* 0x00000000002c7805 */ /* 0x000fe4000001ff00 */
[----:B------:R-:W-:Y:S02]  /*7530*/  LOP3.LUT R2, R2, 0x1, RZ, 0xc0, !PT ;  /* 0x0000000102027812 */ /* 0x000fe400078ec0ff */
[----:B------:R-:W-:Y:S02]  /*7540*/  @P5 SHF.L.U32 R0, R67, 0x1f, RZ ;  /* 0x0000001f43005819 */ /* 0x000fe400000006ff */
[----:B------:R-:W-:Y:S02]  /*7550*/  ISETP.NE.U32.AND P0, PT, R2, 0x1, PT ;  /* 0x000000010200780c */ /* 0x000fe40003f05070 */
[----:B------:R1:W2:Y:S02]  /*7560*/  @P5 SYNCS.PHASECHK.TRANS64.TRYWAIT P3, [UR43+0x30], R0 ;  /* 0x00003000ff0055a7 */ /* 0x0002a4000806112b */
[----:B------:R-:W-:Y:S02]  /*7570*/  P2R R76, PR, RZ, 0x1 ;  /* 0x00000001ff4c7803 */ /* 0x000fe40000000000 */
[----:B-1----:R-:W-:Y:S04]  /*7580*/  SHF.L.U32 R0, R66, 0x1f, RZ ;  /* 0x0000001f42007819 */ /* 0x002fe800000006ff */
[----:B------:R1:W3:Y:S01]  /*7590*/  SYNCS.PHASECHK.TRANS64.TRYWAIT P2, [R74+URZ+0xa0], R0 ;  /* 0x0000a0004a0075a7 */ /* 0x0002e200080411ff */
[----:B--2---:R-:W-:Y:S01]  /*75a0*/  @P5 SEL R75, RZ, 0x1, !P3 ;  /* 0x00000001ff4b5807 */ /* 0x004fe20005800000 */
[----:B-1----:R-:W-:Y:S06]  /*75b0*/  @!P5 BRA `(.L_x_112) ;  /* 0x000000000058d947 */ /* 0x002fec0003800000 */
[----:B------:R-:W-:Y:S01]  /*75c0*/  IMAD.MOV.U32 R39, RZ, RZ, RZ ;  /* 0x000000ffff277224 */ /* 0x000fe200078e00ff */
[----:B------:R-:W-:Y:S01]  /*75d0*/  ISETP.NE.AND P0, PT, R75, RZ, PT ;  /* 0x000000ff4b00720c */ /* 0x000fe20003f05270 */
[----:B------:R-:W-:Y:S01]  /*75e0*/  BSSY B0, `(.L_x_113) ;  /* 0x000000c000007945 */ /* 0x000fe20003800000 */
[----:B------:R-:W-:Y:S02]  /*75f0*/  CS2R R46, SRZ ;  /* 0x00000000002e7805 */ /* 0x000fe4000001ff00 */
[----:B------:R-:W-:Y:S02]  /*7600*/  CS2R R44, SRZ ;  /* 0x00000000002c7805 */ /* 0x000fe4000001ff00 */
[----:B------:R-:W-:Y:S02]  /*7610*/  CS2R R42, SRZ ;  /* 0x00000000002a7805 */ /* 0x000fe4000001ff00 */
[----:B------:R-:W-:Y:S02]  /*7620*/  CS2R R40, SRZ ;  /* 0x0000000000287805 */ /* 0x000fe4000001ff00 */
[----:B------:R-:W-:Y:S02]  /*7630*/  CS2R R34, SRZ ;  /* 0x0000000000227805 */ /* 0x000fe4000001ff00 */
[----:B------:R-:W-:Y:S02]  /*7640*/  CS2R R32, SRZ ;  /* 0x0000000000207805 */ /* 0x000fe4000001ff00 */
[----:B------:R-:W-:Y:S01]  /*7650*/  CS2R R36, SRZ ;  /* 0x0000000000247805 */ /* 0x000fe2000001ff00 */
[----:B------:R-:W-:Y:S06]  /*7660*/  @P0 BRA `(.L_x_114) ;  /* 0x00000000000c0947 */ /* 0x000fec0003800000 */
[----:B------:R-:W-:Y:S04]  /*7670*/  SHF.L.U32 R3, R67, 0x1f, RZ ;  /* 0x0000001f43037819 */ /* 0x000fe800000006ff */
[----:B------:R-:W1:Y:S02]  /*7680*/  SYNCS.PHASECHK.TRANS64.TRYWAIT P0, [UR43+0x30], R3 ;  /* 0x00003003ff0075a7 */ /* 0x000e64000800112b */
[----:B-1----:R-:W-:Y:S05]  /*7690*/  @!P0 BRA `(.L_x_115) ;  /* 0x0000003400108947 */ /* 0x002fea0003800000 */
.L_x_114:
[----:B------:R-:W-:Y:S05]  /*76a0*/  BSYNC B0 ;  /* 0x0000000000007941 */ /* 0x000fea0003800000 */
.L_x_113:
[----:B------:R-:W-:Y:S01]  /*76b0*/  ISETP.NE.AND P0, PT, R76, RZ, PT ;  /* 0x000000ff4c00720c */ /* 0x000fe20003f05270 */
[----:B------:R-:W-:Y:S11]  /*76c0*/  HFMA2 R27, -RZ, RZ, 0, 5.9604644775390625e-08 ;  /* 0x00000001ff1b7431 */ /* 0x000ff600000001ff */
[----:B------:R-:W-:Y:S01]  /*76d0*/  @!UPT UIADD3 URZ, UPT, UPT, URZ, URZ, URZ ;  /* 0x000000fffffff290 */ /* 0x000fe2000fffe0ff */
[----:B------:R2:W1:Y:S04]  /*76e0*/  @P0 LDS.128 R44, [R70] ;  /* 0x00000000462c0984 */ /* 0x0004680000000c00 */
[----:B------:R2:W1:Y:S04]  /*76f0*/  @P0 LDS.128 R40, [R69+0x10] ;  /* 0x0000100045280984 */ /* 0x0004680000000c00 */
[----:B------:R2:W1:Y:S04]  /*7700*/  @P0 LDS.128 R32, [R68+0x20] ;  /* 0x0000200044200984 */ /* 0x0004680000000c00 */
[----:B------:R2:W1:Y:S02]  /*7710*/  @P0 LDS.128 R36, [R64+0x30] ;  /* 0x0000300040240984 */ /* 0x0004640000000c00 */
.L_x_112:
[----:B------:R-:W-:Y:S05]  /*7720*/  BSYNC B1 ;  /* 0x0000000000017941 */ /* 0x000fea0003800000 */
.L_x_111:
[----:B-1----:R-:W-:Y:S04]  /*7730*/  SHF.R.U32.HI R2, RZ, 0x15, R25 ;  /* 0x00000015ff027819 */ /* 0x002fe80000011619 */
[----:B------:R-:W-:Y:S01]  /*7740*/  LOP3.LUT P0, RZ, R2, 0x3, R57, 0x48, !PT ;  /* 0x0000000302ff7812 */ /* 0x000fe20007804839 */
[----:B------:R-:W-:Y:S01]  /*7750*/  @!UPT UIADD3 URZ, UPT, UPT, URZ, URZ, URZ ;  /* 0x000000fffffff290 */ /* 0x000fe2000fffe0ff */
[----:B---3--:R-:W-:Y:S11]  /*7760*/  @P2 BRA `(.L_x_116) ;  /* 0x0000000000082947 */ /* 0x008ff60003800000 */
[----:B------:R-:W1:Y:S02]  /*7770*/  SYNCS.PHASECHK.TRANS64.TRYWAIT P1, [R74+URZ+0xa0], R0 ;  /* 0x0000a0004a0075a7 */ /* 0x000e6400080211ff */
[----:B-1----:R-:W-:Y:S05]  /*7780*/  @!P1 BRA `(.L_x_117) ;  /* 0x0000003000ec9947 */ /* 0x002fea0003800000 */
.L_x_116:
[----:B------:R-:W-:Y:S05]  /*7790*/  @!P0 BRA `(.L_x_118) ;  /* 0x0000000000408947 */ /* 0x000fea0003800000 */
[----:B------:R-:W3:Y:S01]  /*77a0*/  LDCU.64 UR8, c[0x4][0x70] ;  /* 0x01000e00ff0877ac */ /* 0x000ee20008000a00 */
[----:B------:R-:W-:Y:S01]  /*77b0*/  MOV R3, 0x0 ;  /* 0x0000000000037802 */ /* 0x000fe20000000f00 */
[----:B------:R-:W-:Y:S02]  /*77c0*/  HFMA2 R12, -RZ, RZ, 0, 5.9604644775390625e-08 ;  /* 0x00000001ff0c7431 */ /* 0x000fe400000001ff */
[----:B------:R-:W-:Y:S02]  /*77d0*/  IMAD.MOV.U32 R8, RZ, RZ, 0x192 ;  /* 0x00000192ff087424 */ /* 0x000fe400078e00ff */
[----:B------:R-:W-:Y:S01]  /*77e0*/  IMAD.MOV.U32 R13, RZ, RZ, RZ ;  /* 0x000000ffff0d7224 */ /* 0x000fe200078e00ff */
[----:B------:R-:W5:Y:S01]  /*77f0*/  LDCU.64 UR6, c[0x4][0x78] ;  /* 0x01000f00ff0677ac */ /* 0x000f620008000a00 */
[----:B------:R-:W1:Y:S01]  /*7800*/  LDC.64 R2, c[0x4][R3] ;  /* 0x0100000003027b82 */ /* 0x000e620000000a00 */
[----:B------:R-:W2:Y:S01]  /*7810*/  LDCU.64 UR4, c[0x4][0x10] ;  /* 0x01000200ff0477ac */ /* 0x000ea20008000a00 */
[----:B---3--:R-:W-:Y:S01]  /*7820*/  MOV R5, UR9 ;  /* 0x0000000900057c02 */ /* 0x008fe20008000f00 */
[----:B------:R-:W-:Y:S01]  /*7830*/  IMAD.U32 R4, RZ, RZ, UR8 ;  /* 0x00000008ff047e24 */ /* 0x000fe2000f8e00ff */
[----:B-----5:R-:W-:Y:S01]  /*7840*/  MOV R7, UR7 ;  /* 0x0000000700077c02 */ /* 0x020fe20008000f00 */
[----:B------:R-:W-:Y:S01]  /*7850*/  IMAD.U32 R6, RZ, RZ, UR6 ;  /* 0x00000006ff067e24 */ /* 0x000fe2000f8e00ff */
[----:B--2---:R-:W-:Y:S01]  /*7860*/  MOV R11, UR5 ;  /* 0x00000005000b7c02 */ /* 0x004fe20008000f00 */
[----:B------:R-:W-:Y:S02]  /*7870*/  IMAD.U32 R10, RZ, RZ, UR4 ;  /* 0x00000004ff0a7e24 */ /* 0x000fe4000f8e00ff */
[----:B------:R-:W-:Y:S07]  /*7880*/  LEPC R20, `(.L_x_118) ;  /* 0x000000001014794e */ /* 0x000fee0000000000 */
[----:B-1--4-:R-:W-:Y:S05]  /*7890*/  CALL.ABS.NOINC R2 ;  /* 0x0000000002007343 */ /* 0x012fea0003c00000 */
.L_x_118:
[----:B------:R-:W-:Y:S01]  /*78a0*/  LOP3.LUT R20, R44, 0xffffe000, RZ, 0xc0, !PT ;  /* 0xffffe0002c147812 */ /* 0x000fe200078ec0ff */
[----:B------:R-:W-:Y:S05]  /*78b0*/  WARPSYNC.ALL ;  /* 0x0000000000007948 */ /* 0x000fea0003800000 */
[----:B------:R-:W-:Y:S01]  /*78c0*/  R2UR UR4, R25 ;  /* 0x00000000190472ca */ /* 0x000fe200000e0000 */
[----:B------:R-:W-:Y:S01]  /*78d0*/  BSSY.RECONVERGENT B0, `(.L_x_119) ;  /* 0x000005c000007945 */ /* 0x000fe20003800200 */
[----:B------:R-:W-:Y:S11]  /*78e0*/  ISETP.NE.AND P0, PT, R72, RZ, PT ;  /* 0x000000ff4800720c */ /* 0x000ff60003f05270 */
[----:B------:R-:W1:Y:S02]  /*78f0*/  LDTM.x16 R4, tmem[UR4] ;  /* 0x00000004000479ee */ /* 0x000e640008240000 */
[C---:B-1--4-:R-:W-:Y:S01]  /*7900*/  FMUL R0, R24.reuse, R4 ;  /* 0x0000000418007220 */ /* 0x052fe20000400000 */
[C---:B------:R-:W-:Y:S01]  /*7910*/  FMUL R2, R24.reuse, R5 ;  /* 0x0000000518027220 */ /* 0x040fe20000400000 */
[C---:B------:R-:W-:Y:S01]  /*7920*/  FMUL R4, R24.reuse, R8 ;  /* 0x0000000818047220 */ /* 0x040fe20000400000 */
[C---:B------:R-:W-:Y:S01]  /*7930*/  FMUL R5, R24.reuse, R9 ;  /* 0x0000000918057220 */ /* 0x040fe20000400000 */
[C---:B------:R-:W-:Y:S01]  /*7940*/  FMUL R8, R24.reuse, R12 ;  /* 0x0000000c18087220 */ /* 0x040fe20000400000 */
[C---:B------:R-:W-:Y:S01]  /*7950*/  FMUL R9, R24.reuse, R13 ;  /* 0x0000000d18097220 */ /* 0x040fe20000400000 */
[C---:B------:R-:W-:Y:S01]  /*7960*/  FMUL R12, R24.reuse, R16 ;  /* 0x00000010180c7220 */ /* 0x040fe20000400000 */
[----:B------:R-:W-:Y:S01]  /*7970*/  LOP3.LUT R16, R45, 0xffffe000, RZ, 0xc0, !PT ;  /* 0xffffe0002d107812 */ /* 0x000fe200078ec0ff */
[----:B------:R-:W-:Y:S01]  /*7980*/  FMUL R13, R24, R17 ;  /* 0x00000011180d7220 */ /* 0x000fe20000400000 */
[----:B------:R-:W-:Y:S01]  /*7990*/  LOP3.LUT R17, R46, 0xffffe000, RZ, 0xc0, !PT ;  /* 0xffffe0002e117812 */ /* 0x000fe200078ec0ff */
[----:B------:R-:W-:Y:S01]  /*79a0*/  FFMA R28, R26, R20, R0 ;  /* 0x000000141a1c7223 */ /* 0x000fe20000000000 */
[----:B------:R-:W-:Y:S01]  /*79b0*/  LOP3.LUT R0, R47, 0xffffe000, RZ, 0xc0, !PT ;  /* 0xffffe0002f007812 */ /* 0x000fe200078ec0ff */
[C---:B------:R-:W-:Y:S01]  /*79c0*/  FMUL R3, R24.reuse, R6 ;  /* 0x0000000618037220 */ /* 0x040fe20000400000 */
[C---:B------:R-:W-:Y:S01]  /*79d0*/  FMUL R6, R24.reuse, R10 ;  /* 0x0000000a18067220 */ /* 0x040fe20000400000 */
[C---:B------:R-:W-:Y:S01]  /*79e0*/  FMUL R7, R24.reuse, R7 ;  /* 0x0000000718077220 */ /* 0x040fe20000400000 */
[----:B------:R-:W-:Y:S01]  /*79f0*/  F2FP.TF32.F32.PACK_B R28, R28 ;  /* 0x0000001cff1c723e */ /* 0x000fe200024050ff */
[C---:B------:R-:W-:Y:S01]  /*7a00*/  FMUL R10, R24.reuse, R14 ;  /* 0x0000000e180a7220 */ /* 0x040fe20000400000 */
[----:B------:R-:W-:Y:S01]  /*7a10*/  FMUL R14, R24, R18 ;  /* 0x00000012180e7220 */ /* 0x000fe20000400000 */
[----:B------:R-:W-:Y:S01]  /*7a20*/  LOP3.LUT R18, R40, 0xffffe000, RZ, 0xc0, !PT ;  /* 0xffffe00028127812 */ /* 0x000fe200078ec0ff */
[C---:B------:R-:W-:Y:S01]  /*7a30*/  FFMA R29, R26.reuse, R16, R2 ;  /* 0x000000101a1d7223 */ /* 0x040fe20000000002 */
[----:B------:R-:W-:Y:S01]  /*7a40*/  LOP3.LUT R2, R41, 0xffffe000, RZ, 0xc0, !PT ;  /* 0xffffe00029027812 */ /* 0x000fe200078ec0ff */
[C---:B------:R-:W-:Y:S01]  /*7a50*/  FFMA R30, R26.reuse, R17, R3 ;  /* 0x000000111a1e7223 */ /* 0x040fe20000000003 */
[----:B------:R-:W-:Y:S01]  /*7a60*/  LOP3.LUT R3, R43, 0xffffe000, RZ, 0xc0, !PT ;  /* 0xffffe0002b037812 */ /* 0x000fe200078ec0ff */
[----:B------:R-:W-:Y:S01]  /*7a70*/  FFMA R31, R26, R0, R7 ;  /* 0x000000001a1f7223 */ /* 0x000fe20000000007 */
[----:B------:R-:W-:Y:S01]  /*7a80*/  LOP3.LUT R0, R42, 0xffffe000, RZ, 0xc0, !PT ;  /* 0xffffe0002a007812 */ /* 0x000fe200078ec0ff */
[C---:B------:R-:W-:Y:S01]  /*7a90*/  FFMA R4, R26.reuse, R18, R4 ;  /* 0x000000121a047223 */ /* 0x040fe20000000004 */
[----:B------:R-:W-:Y:S01]  /*7aa0*/  F2FP.TF32.F32.PACK_B R29, R29 ;  /* 0x0000001dff1d723e */ /* 0x000fe200024050ff */
[----:B------:R-:W-:Y:S01]  /*7ab0*/  FFMA R5, R26, R2, R5 ;  /* 0x000000021a057223 */ /* 0x000fe20000000005 */
[----:B------:R-:W-:Y:S01]  /*7ac0*/  FMUL R11, R24, R11 ;  /* 0x0000000b180b7220 */ /* 0x000fe20000400000 */
[----:B------:R-:W-:Y:S01]  /*7ad0*/  F2FP.TF32.F32.PACK_B R30, R30 ;  /* 0x0000001eff1e723e */ /* 0x000fe200024050ff */
[C---:B------:R-:W-:Y:S01]  /*7ae0*/  FFMA R6, R26.reuse, R0, R6 ;  /* 0x000000001a067223 */ /* 0x040fe20000000006 */
[----:B------:R-:W-:Y:S01]  /*7af0*/  F2FP.TF32.F32.PACK_B R31, R31 ;  /* 0x0000001fff1f723e */ /* 0x000fe200024050ff */
[----:B------:R-:W-:Y:S01]  /*7b00*/  FFMA R7, R26, R3, R11 ;  /* 0x000000031a077223 */ /* 0x000fe2000000000b */
[----:B------:R-:W-:Y:S01]  /*7b10*/  LOP3.LUT R2, R32, 0xffffe000, RZ, 0xc0, !PT ;  /* 0xffffe00020027812 */ /* 0x000fe200078ec0ff */
[----:B------:R-:W-:Y:S01]  /*7b20*/  FMUL R15, R24, R15 ;  /* 0x0000000f180f7220 */ /* 0x000fe20000400000 */
[----:B------:R-:W-:Y:S01]  /*7b30*/  LOP3.LUT R16, R33, 0xffffe000, RZ, 0xc0, !PT ;  /* 0xffffe00021107812 */ /* 0x000fe200078ec0ff */
[----:B------:R1:W-:Y:S01]  /*7b40*/  STS.128 [R70], R28 ;  /* 0x0000001c46007388 */ /* 0x0003e20000000c00 */
[----:B------:R-:W-:Y:S01]  /*7b50*/  LOP3.LUT R0, R34, 0xffffe000, RZ, 0xc0, !PT ;  /* 0xffffe00022007812 */ /* 0x000fe200078ec0ff */
[C---:B------:R-:W-:Y:S01]  /*7b60*/  FFMA R8, R26.reuse, R2, R8 ;  /* 0x000000021a087223 */ /* 0x040fe20000000008 */
[----:B------:R-:W-:Y:S01]  /*7b70*/  LOP3.LUT R2, R35, 0xffffe000, RZ, 0xc0, !PT ;  /* 0xffffe00023027812 */ /* 0x000fe200078ec0ff */
[C---:B------:R-:W-:Y:S01]  /*7b80*/  FFMA R9, R26.reuse, R16, R9 ;  /* 0x000000101a097223 */ /* 0x040fe20000000009 */
[----:B------:R-:W-:Y:S01]  /*7b90*/  F2FP.TF32.F32.PACK_B R4, R4 ;  /* 0x00000004ff04723e */ /* 0x000fe200024050ff */
[C---:B------:R-:W-:Y:S01]  /*7ba0*/  FFMA R10, R26.reuse, R0, R10 ;  /* 0x000000001a0a7223 */ /* 0x040fe2000000000a */
[----:B------:R-:W-:Y:S01]  /*7bb0*/  F2FP.TF32.F32.PACK_B R5, R5 ;  /* 0x00000005ff05723e */ /* 0x000fe200024050ff */
[----:B------:R-:W-:Y:S01]  /*7bc0*/  FFMA R11, R26, R2, R15 ;  /* 0x000000021a0b7223 */ /* 0x000fe2000000000f */
[----:B------:R-:W-:Y:S01]  /*7bd0*/  F2FP.TF32.F32.PACK_B R6, R6 ;  /* 0x00000006ff06723e */ /* 0x000fe200024050ff */
[----:B------:R-:W-:Y:S01]  /*7be0*/  FMUL R19, R24, R19 ;  /* 0x0000001318137220 */ /* 0x000fe20000400000 */
[----:B------:R-:W-:Y:S02]  /*7bf0*/  F2FP.TF32.F32.PACK_B R7, R7 ;  /* 0x00000007ff07723e */ /* 0x000fe400024050ff */
[----:B------:R-:W-:Y:S02]  /*7c00*/  LOP3.LUT R3, R36, 0xffffe000, RZ, 0xc0, !PT ;  /* 0xffffe00024037812 */ /* 0x000fe400078ec0ff */
[----:B------:R-:W-:Y:S01]  /*7c10*/  LOP3.LUT R0, R37, 0xffffe000, RZ, 0xc0, !PT ;  /* 0xffffe00025007812 */ /* 0x000fe200078ec0ff */
[----:B------:R1:W-:Y:S01]  /*7c20*/  STS.128 [R69+0x10], R4 ;  /* 0x0000100445007388 */ /* 0x0003e20000000c00 */
        /* <DEDUP_REMOVED lines=8> */
[----:B------:R-:W-:Y:S02]  /*7cb0*/  F2FP.TF32.F32.PACK_B R10, R10 ;  /* 0x0000000aff0a723e */ /* 0x000fe400024050ff */
[----:B------:R-:W-:Y:S02]  /*7cc0*/  F2FP.TF32.F32.PACK_B R11, R11 ;  /* 0x0000000bff0b723e */ /* 0x000fe400024050ff */
[----:B------:R-:W-:Y:S02]  /*7cd0*/  F2FP.TF32.F32.PACK_B R12, R12 ;  /* 0x0000000cff0c723e */ /* 0x000fe400024050ff */
[----:B------:R-:W-:Y:S01]  /*7ce0*/  F2FP.TF32.F32.PACK_B R13, R13 ;  /* 0x0000000dff0d723e */ /* 0x000fe200024050ff */
[----:B------:R1:W-:Y:S01]  /*7cf0*/  STS.128 [R68+0x20], R8 ;  /* 0x0000200844007388 */ /* 0x0003e20000000c00 */
[----:B------:R-:W-:Y:S02]  /*7d00*/  F2FP.TF32.F32.PACK_B R14, R14 ;  /* 0x0000000eff0e723e */ /* 0x000fe400024050ff */
[----:B------:R-:W-:Y:S05]  /*7d10*/  F2FP.TF32.F32.PACK_B R15, R15 ;  /* 0x0000000fff0f723e */ /* 0x000fea00024050ff */
[----:B------:R1:W-:Y:S01]  /*7d20*/  STS.128 [R64+0x30], R12 ;  /* 0x0000300c40007388 */ /* 0x0003e20000000c00 */
[----:B------:R-:W-:Y:S01]  /*7d30*/  @!PT LDS RZ, [RZ] ;  /* 0x00000000fffff984 */ /* 0x000fe20000000800 */
[----:B------:R-:W-:Y:S01]  /*7d40*/  @!PT LDS RZ, [RZ] ;  /* 0x00000000fffff984 */ /* 0x000fe20000000800 */
[----:B------:R-:W-:Y:S01]  /*7d50*/  @!PT LDS RZ, [RZ] ;  /* 0x00000000fffff984 */ /* 0x000fe20000000800 */
[----:B------:R-:W-:Y:S01]  /*7d60*/  @!PT LDS RZ, [RZ] ;  /* 0x00000000fffff984 */ /* 0x000fe20000000800 */
[----:B------:R3:W-:Y:S07]  /*7d70*/  MEMBAR.ALL.CTA ;  /* 0x0000000000007992 */ /* 0x0007ee0000008000 */
[----:B---3--:R-:W3:Y:S02]  /*7d80*/  FENCE.VIEW.ASYNC.S ;  /* 0x00000000000073c6 */ /* 0x008ee40000000000 */
[----:B---3--:R-:W-:Y:S06]  /*7d90*/  BAR.SYNC.DEFER_BLOCKING 0x1, 0x80 ;  /* 0x0042000000007b1d */ /* 0x008fec0000010000 */
[----:B------:R-:W-:Y:S05]  /*7da0*/  @P0 BRA `(.L_x_120) ;  /* 0x0000000000380947 */ /* 0x000fea0003800000 */
[----:B------:R-:W-:Y:S01]  /*7db0*/  UIADD3 UR4, UPT, UPT, UR43, 0x200, URZ ;  /* 0x000002002b047890 */ /* 0x000fe2000fffe0ff */
[----:B------:R-:W-:Y:S01]  /*7dc0*/  UMOV UR47, UR60 ;  /* 0x0000003c002f7c82 */ /* 0x000fe20008000000 */
[----:B------:R-:W-:Y:S02]  /*7dd0*/  UIADD3 UR9, UPT, UPT, UR45, 0x40, URZ ;  /* 0x000000402d097890 */ /* 0x000fe4000fffe0ff */
[----:B------:R-:W-:Y:S02]  /*7de0*/  UIADD3 UR8, UPT, UPT, UR43, 0x1200, URZ ;  /* 0x000012002b087890 */ /* 0x000fe4000fffe0ff */
[----:B------:R-:W-:Y:S01]  /*7df0*/  MOV R61, UR4 ;  /* 0x00000004003d7c02 */ /* 0x000fe20008000f00 */
[----:B------:R-:W-:Y:S01]  /*7e00*/  UIADD3 UR4, UP0, UPT, UR62, 0x680, URZ ;  /* 0x000006803e047890 */ /* 0x000fe2000ff1e0ff */
[----:B------:R-:W-:Y:S02]  /*7e10*/  UMOV UR10, UR46 ;  /* 0x0000002e000a7c82 */ /* 0x000fe40008000000 */
[----:B------:R-:W-:Y:S01]  /*7e20*/  R2UR UR44, R61 ;  /* 0x000000003d2c72ca */ /* 0x000fe200000e0000 */
[----:B------:R-:W-:Y:S01]  /*7e30*/  UIADD3.X UR5, UPT, UPT, URZ, UR63, URZ, UP0, !UPT ;  /* 0x0000003fff057290 */ /* 0x000fe200087fe4ff */
[----:B------:R-:W-:Y:S11]  /*7e40*/  UMOV UR11, UR60 ;  /* 0x0000003c000b7c82 */ /* 0x000ff60008000000 */
[----:B------:R3:W-:Y:S01]  /*7e50*/  UTMASTG.3D [UR44], [UR4] ;  /* 0x0000002c040073b5 */ /* 0x0007e20008010000 */
[----:B------:R3:W-:Y:S01]  /*7e60*/  UTMASTG.3D [UR8], [UR4] ;  /* 0x00000008040073b5 */ /* 0x0007e20008010000 */
[----:B------:R0:W-:Y:S01]  /*7e70*/  UTMACMDFLUSH ;  /* 0x00000000000079b7 */ /* 0x0001e20000000000 */
[----:B---3--:R-:W-:Y:S04]  /*7e80*/  DEPBAR.LE SB0, 0x1 ;  /* 0x000080400000791a */ /* 0x008fe80000000000 */
.L_x_120:
[----:B------:R-:W-:Y:S05]  /*7e90*/  BSYNC.RECONVERGENT B0 ;  /* 0x0000000000007941 */ /* 0x000fea0003800200 */
.L_x_119:
[----:B------:R-:W-:Y:S01]  /*7ea0*/  BAR.SYNC.DEFER_BLOCKING 0x1, 0x80 ;  /* 0x0042000000007b1d */ /* 0x000fe20000010000 */
[----:B------:R-:W-:Y:S01]  /*7eb0*/  ISETP.NE.AND P1, PT, R73, RZ, PT ;  /* 0x000000ff4900720c */ /* 0x000fe20003f25270 */
[----:B------:R-:W-:Y:S01]  /*7ec0*/  UISETP.NE.AND UP0, UPT, UR49, URZ, UPT ;  /* 0x000000ff3100728c */ /* 0x000fe2000bf05270 */
[----:B------:R-:W-:Y:S11]  /*7ed0*/  LEA R2, R27, UR43, 0x3 ;  /* 0x0000002b1b027c11 */ /* 0x000ff6000f8e18ff */
[----:B------:R-:W-:Y:S01]  /*7ee0*/  @P1 SHF.L.U32 R3, R67, 0x1f, RZ ;  /* 0x0000001f43031819 */ /* 0x000fe200000006ff */
[----:B------:R-:W-:Y:S06]  /*7ef0*/  BRA.U !UP0, `(.L_x_121) ;  /* 0x0000000108287547 */ /* 0x000fec000b800000 */
[----:B------:R-:W-:Y:S01]  /*7f00*/  R2UR UR4, R60 ;  /* 0x000000003c0472ca */ /* 0x000fe200000e0000 */
[----:B-1----:R-:W-:Y:S05]  /*7f10*/  IMAD.U32 R4, RZ, RZ, UR48 ;  /* 0x00000030ff047e24 */ /* 0x002fea000f8e00ff */
[----:B------:R-:W-:Y:S05]  /*7f20*/  @P1 LEA R4, R4, UR43, 0x3 ;  /* 0x0000002b04041c11 */ /* 0x000fea000f8e18ff */
[----:B------:R-:W-:Y:S02]  /*7f30*/  @P1 VIADD R4, R4, 0x50 ;  /* 0x0000005004041836 */ /* 0x000fe40000000000 */
[----:B------:R-:W-:Y:S01]  /*7f40*/  IMAD.U32 R0, RZ, RZ, UR4 ;  /* 0x00000004ff007e24 */ /* 0x000fe2000f8e00ff */
[----:B------:R-:W-:Y:S04]  /*7f50*/  UIADD3 UR4, UPT, UPT, UR48, 0x1, URZ ;  /* 0x0000000130047890 */ /* 0x000fe8000fffe0ff */
[----:B------:R-:W-:Y:S01]  /*7f60*/  @P1 PRMT R0, R0, 0x654, R4 ;  /* 0x0000065400001816 */ /* 0x000fe20000000004 */
[----:B------:R-:W-:Y:S03]  /*7f70*/  UISETP.NE.AND UP0, UPT, UR4, 0x4, UPT ;  /* 0x000000040400788c */ /* 0x000fe6000bf05270 */
[----:B------:R3:W-:Y:S01]  /*7f80*/  @P1 SYNCS.ARRIVE.TRANS64.RED.A1T0 RZ, [R0+URZ], RZ ;  /* 0x000000ff00ff19a7 */ /* 0x0007e200081004ff */
[----:B------:R-:W-:Y:S07]  /*7f90*/  USEL UR48, UR4, URZ, UP0 ;  /* 0x000000ff04307287 */ /* 0x000fee0008000000 */
.L_x_121:
[----:B------:R-:W4:Y:S01]  /*7fa0*/  @P1 SYNCS.PHASECHK.TRANS64.TRYWAIT P0, [R2+URZ+0x30], R3 ;  /* 0x00003003020015a7 */ /* 0x000f2200080011ff */
[----:B------:R-:W-:Y:S01]  /*7fb0*/  BSSY B1, `(.L_x_122) ;  /* 0x0000016000017945 */ /* 0x000fe20003800000 */
[----:B----4-:R-:W-:Y:S03]  /*7fc0*/  @P1 SEL R75, RZ, 0x1, !P0 ;  /* 0x00000001ff4b1807 */ /* 0x010fe60004000000 */
[----:B------:R-:W-:Y:S05]  /*7fd0*/  @!P1 BRA `(.L_x_123) ;  /* 0x00000000004c9947 */ /* 0x000fea0003800000 */
[----:B------:R-:W-:Y:S01]  /*7fe0*/  ISETP.NE.AND P0, PT, R75, RZ, PT ;  /* 0x000000ff4b00720c */ /* 0x000fe20003f05270 */
[----:B------:R-:W-:Y:S01]  /*7ff0*/  BSSY B0, `(.L_x_124) ;  /* 0x000000b000007945 */ /* 0x000fe20003800000 */
[----:B------:R-:W-:Y:S11]  /*8000*/  ISETP.NE.AND P1, PT, R76, RZ, PT ;  /* 0x000000ff4c00720c */ /* 0x000ff60003f25270 */
[----:B------:R-:W-:Y:S02]  /*8010*/  @!UPT UIADD3 URZ, UPT, UPT, URZ, URZ, URZ ;  /* 0x000000fffffff290 */ /* 0x000fe4000fffe0ff */
[C---:B-1----:R-:W-:Y:S01]  /*8020*/  @P1 IMAD R6, R27.reuse, 0x2000, R70 ;  /* 0x000020001b061824 */ /* 0x042fe200078e0246 */
[C---:B------:R-:W-:Y:S01]  /*8030*/  @P1 LEA R4, R27.reuse, R68, 0xd ;  /* 0x000000441b041211 */ /* 0x040fe200078e68ff */
[C---:B------:R-:W-:Y:S02]  /*8040*/  @P1 IMAD R5, R27.reuse, 0x2000, R69 ;  /* 0x000020001b051824 */ /* 0x040fe400078e0245 */
[----:B------:R-:W-:Y:S01]  /*8050*/  @P1 IMAD R3, R27, 0x2000, R64 ;  /* 0x000020001b031824 */ /* 0x000fe200078e0240 */
[----:B------:R-:W-:Y:S06]  /*8060*/  @P0 BRA `(.L_x_125) ;  /* 0x00000000000c0947 */ /* 0x000fec0003800000 */
[----:B---3--:R-:W-:Y:S04]  /*8070*/  SHF.L.U32 R0, R67, 0x1f, RZ ;  /* 0x0000001f43007819 */ /* 0x008fe800000006ff */
[----:B------:R-:W1:Y:S02]  /*8080*/  SYNCS.PHASECHK.TRANS64.TRYWAIT P0, [R2+URZ+0x30], R0 ;  /* 0x00003000020075a7 */ /* 0x000e6400080011ff */
[----:B-1----:R-:W-:Y:S05]  /*8090*/  @!P0 BRA `(.L_x_126) ;  /* 0x0000002800bc8947 */ /* 0x002fea0003800000 */
.L_x_125:
[----:B------:R-:W-:Y:S05]  /*80a0*/  BSYNC B0 ;  /* 0x0000000000007941 */ /* 0x000fea0003800000 */
.L_x_124:
[----:B------:R-:W-:Y:S02]  /*80b0*/  ISETP.NE.AND P0, PT, R76, RZ, PT ;  /* 0x000000ff4c00720c */ /* 0x000fe40003f05270 */
[----:B------:R-:W-:Y:S11]  /*80c0*/  IADD3 R27, PT, PT, R27, 0x1, RZ ;  /* 0x000000011b1b7810 */ /* 0x000ff60007ffe0ff */
[----:B------:R4:W1:Y:S04]  /*80d0*/  @P0 LDS.128 R44, [R6] ;  /* 0x00000000062c0984 */ /* 0x0008680000000c00 */
[----:B------:R4:W1:Y:S04]  /*80e0*/  @P0 LDS.128 R40, [R5+0x10] ;  /* 0x0000100005280984 */ /* 0x0008680000000c00 */
[----:B------:R4:W1:Y:S04]  /*80f0*/  @P0 LDS.128 R32, [R4+0x20] ;  /* 0x0000200004200984 */ /* 0x0008680000000c00 */
[----:B------:R4:W1:Y:S02]  /*8100*/  @P0 LDS.128 R36, [R3+0x30] ;  /* 0x0000300003240984 */ /* 0x0008640000000c00 */
.L_x_123:
[----:B------:R-:W-:Y:S05]  /*8110*/  BSYNC B1 ;  /* 0x0000000000017941 */ /* 0x000fea0003800000 */
.L_x_122:
[----:B-1-3--:R-:W-:Y:S05]  /*8120*/  VIADD R0, R25, 0x10 ;  /* 0x0000001019007836 */ /* 0x00afea0000000000 */
[----:B------:R-:W-:Y:S04]  /*8130*/  SHF.R.U32.HI R0, RZ, 0x15, R0 ;  /* 0x00000015ff007819 */ /* 0x000fe80000011600 */
[----:B------:R-:W-:Y:S11]  /*8140*/  LOP3.LUT P0, RZ, R0, 0x3, R57, 0x48, !PT ;  /* 0x0000000300ff7812 */ /* 0x000ff60007804839 */
[----:B------:R-:W-:Y:S02]  /*8150*/  @!UPT UIADD3 URZ, UPT, UPT, URZ, URZ, URZ ;  /* 0x000000fffffff290 */ /* 0x000fe4000fffe0ff */
[----:B------:R-:W-:Y:S05]  /*8160*/  @!P0 BRA `(.L_x_127) ;  /* 0x0000000000408947 */ /* 0x000fea0003800000 */
[----:B------:R-:W1:Y:S01]  /*8170*/  LDCU.64 UR8, c[0x4][0x70] ;  /* 0x01000e00ff0877ac */ /* 0x000e620008000a00 */
[----:B----4-:R-:W-:Y:S01]  /*8180*/  MOV R3, 0x0 ;  /* 0x0000000000037802 */ /* 0x010fe20000000f00 */
[----:B------:R-:W-:Y:S02]  /*8190*/  HFMA2 R12, -RZ, RZ, 0, 5.9604644775390625e-08 ;  /* 0x00000001ff0c7431 */ /* 0x000fe400000001ff */
[----:B------:R-:W-:Y:S02]  /*81a0*/  IMAD.MOV.U32 R8, RZ, RZ, 0x192 ;  /* 0x00000192ff087424 */ /* 0x000fe400078e00ff */
[----:B------:R-:W-:Y:S01]  /*81b0*/  IMAD.MOV.U32 R13, RZ, RZ, RZ ;  /* 0x000000ffff0d7224 */ /* 0x000fe200078e00ff */
[----:B------:R-:W3:Y:S01]  /*81c0*/  LDCU.64 UR6, c[0x4][0x78] ;  /* 0x01000f00ff0677ac */ /* 0x000ee20008000a00 */
[----:B------:R-:W4:Y:S01]  /*81d0*/  LDC.64 R2, c[0x4][R3] ;  /* 0x0100000003027b82 */ /* 0x000f220000000a00 */
[----:B------:R-:W5:Y:S01]  /*81e0*/  LDCU.64 UR4, c[0x4][0x10] ;  /* 0x01000200ff0477ac */ /* 0x000f620008000a00 */
[----:B-1----:R-:W-:Y:S01]  /*81f0*/  MOV R5, UR9 ;  /* 0x0000000900057c02 */ /* 0x002fe20008000f00 */
[----:B------:R-:W-:Y:S01]  /*8200*/  IMAD.U32 R4, RZ, RZ, UR8 ;  /* 0x00000008ff047e24 */ /* 0x000fe2000f8e00ff */
[----:B---3--:R-:W-:Y:S01]  /*8210*/  MOV R7, UR7 ;  /* 0x0000000700077c02 */ /* 0x008fe20008000f00 */
[----:B------:R-:W-:Y:S01]  /*8220*/  IMAD.U32 R6, RZ, RZ, UR6 ;  /* 0x00000006ff067e24 */ /* 0x000fe2000f8e00ff */
[----:B-----5:R-:W-:Y:S01]  /*8230*/  MOV R11, UR5 ;  /* 0x00000005000b7c02 */ /* 0x020fe20008000f00 */
[----:B------:R-:W-:Y:S02]  /*8240*/  IMAD.U32 R10, RZ, RZ, UR4 ;  /* 0x00000004ff0a7e24 */ /* 0x000fe4000f8e00ff */
[----:B------:R-:W-:Y:S07]  /*8250*/  LEPC R20, `(.L_x_127) ;  /* 0x000000001014794e */ /* 0x000fee0000000000 */
[----:B--2-4-:R-:W-:Y:S05]  /*8260*/  CALL.ABS.NOINC R2 ;  /* 0x0000000002007343 */ /* 0x014fea0003c00000 */
.L_x_127:
[----:B------:R-:W-:Y:S01]  /*8270*/  ISETP.NE.AND P6, PT, R73, RZ, PT ;  /* 0x000000ff4900720c */ /* 0x000fe20003fc5270 */
[----:B------:R-:W-:Y:S05]  /*8280*/  WARPSYNC.ALL ;  /* 0x0000000000007948 */ /* 0x000fea0003800000 */
[----:B------:R-:W-:Y:S01]  /*8290*/  R2UR UR4, R25 ;  /* 0x00000000190472ca */ /* 0x000fe200000e0000 */
[----:B------:R-:W-:Y:S01]  /*82a0*/  IMAD.U32 R0, RZ, RZ, UR48 ;  /* 0x00000030ff007e24 */ /* 0x000fe2000f8e00ff */
[----:B------:R-:W-:Y:S01]  /*82b0*/  R2UR UR5, R60 ;  /* 0x000000003c0572ca */ /* 0x000fe200000e0000 */
[----:B------:R-:W-:Y:S01]  /*82c0*/  BSSY.RECONVERGENT B0, `(.L_x_128) ;  /* 0x0000063000007945 */ /* 0x000fe20003800200 */
[----:B------:R-:W-:Y:S02]  /*82d0*/  LOP3.LUT R20, R44, 0xffffe000, RZ, 0xc0, !PT ;  /* 0xffffe0002c147812 */ /* 0x000fe400078ec0ff */
[----:B------:R-:W-:Y:S02]  /*82e0*/  ISETP.NE.AND P0, PT, R72, RZ, PT ;  /* 0x000000ff4800720c */ /* 0x000fe40003f05270 */
[----:B------:R-:W-:Y:S05]  /*82f0*/  @P6 LEA R0, R0, UR43, 0x3 ;  /* 0x0000002b00006c11 */ /* 0x000fea000f8e18ff */
[----:B----4-:R-:W1:Y:S01]  /*8300*/  LDTM.x16 R4, tmem[UR4+0x10] ;  /* 0x00001004000479ee */ /* 0x010e620008240000 */
[----:B------:R-:W-:Y:S02]  /*8310*/  @P6 VIADD R0, R0, 0x50 ;  /* 0x0000005000006836 */ /* 0x000fe40000000000 */
[----:B------:R-:W-:Y:S05]  /*8320*/  IMAD.U32 R21, RZ, RZ, UR5 ;  /* 0x00000005ff157e24 */ /* 0x000fea000f8e00ff */
[----:B------:R-:W-:Y:S01]  /*8330*/  @P6 PRMT R21, R21, 0x654, R0 ;  /* 0x0000065415156816 */ /* 0x000fe20000000000 */
[C---:B-1----:R-:W-:Y:S01]  /*8340*/  FMUL R0, R24.reuse, R4 ;  /* 0x0000000418007220 */ /* 0x042fe20000400000 */
[C---:B------:R-:W-:Y:S01]  /*8350*/  FMUL R4, R24.reuse, R8 ;  /* 0x0000000818047220 */ /* 0x040fe20000400000 */
[C---:B------:R-:W-:Y:S01]  /*8360*/  FMUL R8, R24.reuse, R12 ;  /* 0x0000000c18087220 */ /* 0x040fe20000400000 */
[C---:B------:R-:W-:Y:S01]  /*8370*/  FMUL R12, R24.reuse, R16 ;  /* 0x00000010180c7220 */ /* 0x040fe20000400000 */
[----:B------:R-:W-:Y:S01]  /*8380*/  LOP3.LUT R16, R45, 0xffffe000, RZ, 0xc0, !PT ;  /* 0xffffe0002d107812 */ /* 0x000fe200078ec0ff */
[C---:B------:R-:W-:Y:S01]  /*8390*/  FMUL R2, R24.reuse, R5 ;  /* 0x0000000518027220 */ /* 0x040fe20000400000 */
[C---:B------:R-:W-:Y:S01]  /*83a0*/  FMUL R3, R24.reuse, R6 ;  /* 0x0000000618037220 */ /* 0x040fe20000400000 */
[----:B------:R-:W-:Y:S01]  /*83b0*/  FMUL R5, R24, R9 ;  /* 0x0000000918057220 */ /* 0x000fe20000400000 */
[----:B------:R-:W-:Y:S01]  /*83c0*/  FFMA R28, R26, R20, R0 ;  /* 0x000000141a1c7223 */ /* 0x000fe20000000000 */
[----:B------:R-:W-:Y:S01]  /*83d0*/  LOP3.LUT R0, R46, 0xffffe000, RZ, 0xc0, !PT ;  /* 0xffffe0002e007812 */ /* 0x000fe200078ec0ff */
[C---:B------:R-:W-:Y:S01]  /*83e0*/  FMUL R6, R24.reuse, R10 ;  /* 0x0000000a18067220 */ /* 0x040fe20000400000 */
[C---:B------:R-:W-:Y:S01]  /*83f0*/  FMUL R9, R24.reuse, R13 ;  /* 0x0000000d18097220 */ /* 0x040fe20000400000 */
[C---:B------:R-:W-:Y:S01]  /*8400*/  FMUL R10, R24.reuse, R14 ;  /* 0x0000000e180a7220 */ /* 0x040fe20000400000 */
[----:B------:R-:W-:Y:S01]  /*8410*/  F2FP.TF32.F32.PACK_B R28, R28 ;  /* 0x0000001cff1c723e */ /* 0x000fe200024050ff */
[C---:B------:R-:W-:Y:S01]  /*8420*/  FMUL R13, R24.reuse, R17 ;  /* 0x00000011180d7220 */ /* 0x040fe20000400000 */
[----:B------:R-:W-:Y:S01]  /*8430*/  LOP3.LUT R17, R47, 0xffffe000, RZ, 0xc0, !PT ;  /* 0xffffe0002f117812 */ /* 0x000fe200078ec0ff */
[----:B------:R-:W-:Y:S01]  /*8440*/  FMUL R14, R24, R18 ;  /* 0x00000012180e7220 */ /* 0x000fe20000400000 */
[----:B------:R-:W-:Y:S01]  /*8450*/  LOP3.LUT R18, R40, 0xffffe000, RZ, 0xc0, !PT ;  /* 0xffffe00028127812 */ /* 0x000fe200078ec0ff */
[----:B------:R-:W-:Y:S01]  /*8460*/  FFMA R29, R26, R16, R2 ;  /* 0x000000101a1d7223 */ /* 0x000fe20000000002 */
[----:B------:R-:W-:Y:S01]  /*8470*/  LOP3.LUT R2, R41, 0xffffe000, RZ, 0xc0, !PT ;  /* 0xffffe00029027812 */ /* 0x000fe200078ec0ff */
[----:B------:R-:W-:Y:S01]  /*8480*/  FMUL R7, R24, R7 ;  /* 0x0000000718077220 */ /* 0x000fe20000400000 */
[----:B------:R-:W-:Y:S01]  /*8490*/  LOP3.LUT R16, R33, 0xffffe000, RZ, 0xc0, !PT ;  /* 0xffffe00021107812 */ /* 0x000fe200078ec0ff */
[----:B------:R-:W-:Y:S01]  /*84a0*/  FFMA R30, R26, R0, R3 ;  /* 0x000000001a1e7223 */ /* 0x000fe20000000003 */
[----:B------:R-:W-:Y:S01]  /*84b0*/  LOP3.LUT R0, R42, 0xffffe000, RZ, 0xc0, !PT ;  /* 0xffffe0002a007812 */ /* 0x000fe200078ec0ff */
[C---:B------:R-:W-:Y:S01]  /*84c0*/  FFMA R31, R26.reuse, R17, R7 ;  /* 0x000000111a1f7223 */ /* 0x040fe20000000007 */
[----:B------:R-:W-:Y:S01]  /*84d0*/  F2FP.TF32.F32.PACK_B R29, R29 ;  /* 0x0000001dff1d723e */ /* 0x000fe200024050ff */
[C---:B------:R-:W-:Y:S01]  /*84e0*/  FFMA R4, R26.reuse, R18, R4 ;  /* 0x000000121a047223 */ /* 0x040fe20000000004 */
[----:B------:R-:W-:Y:S01]  /*84f0*/  F2FP.TF32.F32.PACK_B R30, R30 ;  /* 0x0000001eff1e723e */ /* 0x000fe200024050ff */
[----:B------:R-:W-:Y:S01]  /*8500*/  FFMA R5, R26, R2, R5 ;  /* 0x000000021a057223 */ /* 0x000fe20000000005 */
[----:B------:R-:W-:Y:S01]  /*8510*/  LOP3.LUT R2, R43, 0xffffe000, RZ, 0xc0, !PT ;  /* 0xffffe0002b027812 */ /* 0x000fe200078ec0ff */
[----:B------:R-:W-:Y:S01]  /*8520*/  FMUL R11, R24, R11 ;  /* 0x0000000b180b7220 */ /* 0x000fe20000400000 */
[----:B------:R-:W-:Y:S01]  /*8530*/  F2FP.TF32.F32.PACK_B R31, R31 ;  /* 0x0000001fff1f723e */ /* 0x000fe200024050ff */
[----:B------:R-:W-:Y:S01]  /*8540*/  FFMA R6, R26, R0, R6 ;  /* 0x000000001a067223 */ /* 0x000fe20000000006 */
[----:B------:R-:W-:Y:S01]  /*8550*/  LOP3.LUT R3, R32, 0xffffe000, RZ, 0xc0, !PT ;  /* 0xffffe00020037812 */ /* 0x000fe200078ec0ff */
[----:B------:R-:W-:Y:S01]  /*8560*/  FFMA R7, R26, R2, R11 ;  /* 0x000000021a077223 */ /* 0x000fe2000000000b */
[----:B------:R-:W-:Y:S01]  /*8570*/  F2FP.TF32.F32.PACK_B R4, R4 ;  /* 0x00000004ff04723e */ /* 0x000fe200024050ff */
[----:B------:R1:W-:Y:S01]  /*8580*/  STS.128 [R70+0x2000], R28 ;  /* 0x0020001c46007388 */ /* 0x0003e20000000c00 */
[----:B------:R-:W-:Y:S01]  /*8590*/  LOP3.LUT R0, R34, 0xffffe000, RZ, 0xc0, !PT ;  /* 0xffffe00022007812 */ /* 0x000fe200078ec0ff */
[----:B------:R-:W-:Y:S01]  /*85a0*/  FMUL R15, R24, R15 ;  /* 0x0000000f180f7220 */ /* 0x000fe20000400000 */
[----:B------:R-:W-:Y:S01]  /*85b0*/  LOP3.LUT R2, R35, 0xffffe000, RZ, 0xc0, !PT ;  /* 0xffffe00023027812 */ /* 0x000fe200078ec0ff */
[C---:B------:R-:W-:Y:S01]  /*85c0*/  FFMA R8, R26.reuse, R3, R8 ;  /* 0x000000031a087223 */ /* 0x040fe20000000008 */
[----:B------:R-:W-:Y:S01]  /*85d0*/  F2FP.TF32.F32.PACK_B R5, R5 ;  /* 0x00000005ff05723e */ /* 0x000fe200024050ff */
[C---:B------:R-:W-:Y:S01]  /*85e0*/  FFMA R9, R26.reuse, R16, R9 ;  /* 0x000000101a097223 */ /* 0x040fe20000000009 */
[----:B------:R-:W-:Y:S01]  /*85f0*/  F2FP.TF32.F32.PACK_B R6, R6 ;  /* 0x00000006ff06723e */ /* 0x000fe200024050ff */
[C---:B------:R-:W-:Y:S01]  /*8600*/  FFMA R10, R26.reuse, R0, R10 ;  /* 0x000000001a0a7223 */ /* 0x040fe2000000000a */
[----:B------:R-:W-:Y:S01]  /*8610*/  F2FP.TF32.F32.PACK_B R7, R7 ;  /* 0x00000007ff07723e */ /* 0x000fe200024050ff */
[----:B------:R-:W-:Y:S01]  /*8620*/  FFMA R11, R26, R2, R15 ;  /* 0x000000021a0b7223 */ /* 0x000fe2000000000f */
[----:B------:R-:W-:Y:S01]  /*8630*/  LOP3.LUT R0, R36, 0xffffe000, RZ, 0xc0, !PT ;  /* 0xffffe00024007812 */ /* 0x000fe200078ec0ff */
[----:B------:R-:W-:Y:S01]  /*8640*/  FMUL R19, R24, R19 ;  /* 0x0000001318137220 */ /* 0x000fe20000400000 */
        /* <DEDUP_REMOVED lines=16> */
[----:B------:R-:W-:Y:S02]  /*8750*/  F2FP.TF32.F32.PACK_B R15, R15 ;  /* 0x0000000fff0f723e */ /* 0x000fe400024050ff */
[----:B------:R-:W-:Y:S02]  /*8760*/  LEA R0, R27, UR43, 0x3 ;  /* 0x0000002b1b007c11 */ /* 0x000fe4000f8e18ff */
[----:B------:R-:W-:Y:S01]  /*8770*/  @P6 SHF.L.U32 R2, R67, 0x1f, RZ ;  /* 0x0000001f43026819 */ /* 0x000fe200000006ff */
        /* <DEDUP_REMOVED lines=9> */
[----:B------:R-:W-:Y:S02]  /*8810*/  UIADD3 UR4, UP0, UPT, UR62, 0x680, URZ ;  /* 0x000006803e047890 */ /* 0x000fe4000ff1e0ff */
[----:B------:R-:W-:Y:S02]  /*8820*/  UIADD3 UR13, UPT, UPT, UR45, 0x10, URZ ;  /* 0x000000102d0d7890 */ /* 0x000fe4000fffe0ff */
[----:B------:R-:W-:Y:S02]  /*8830*/  UIADD3 UR12, UPT, UPT, UR43, 0x2200, URZ ;  /* 0x000022002b0c7890 */ /* 0x000fe4000fffe0ff */
[----:B------:R-:W-:Y:S01]  /*8840*/  UIADD3.X UR5, UPT, UPT, URZ, UR63, URZ, UP0, !UPT ;  /* 0x0000003fff057290 */ /* 0x000fe200087fe4ff */
[----:B------:R-:W-:Y:S01]  /*8850*/  UMOV UR14, UR46 ;  /* 0x0000002e000e7c82 */ /* 0x000fe20008000000 */
[----:B------:R-:W-:Y:S01]  /*8860*/  UMOV UR15, UR60 ;  /* 0x0000003c000f7c82 */ /* 0x000fe20008000000 */
[----:B------:R-:W-:Y:S02]  /*8870*/  UIADD3 UR9, UPT, UPT, UR45, 0x50, URZ ;  /* 0x000000502d097890 */ /* 0x000fe4000fffe0ff */
[----:B------:R-:W-:Y:S01]  /*8880*/  UIADD3 UR8, UPT, UPT, UR43, 0x3200, URZ ;  /* 0x000032002b087890 */ /* 0x000fe2000fffe0ff */
[----:B------:R-:W-:Y:S03]  /*8890*/  UMOV UR10, UR46 ;  /* 0x0000002e000a7c82 */ /* 0x000fe60008000000 */
[----:B------:R3:W-:Y:S01]  /*88a0*/  UTMASTG.3D [UR12], [UR4] ;  /* 0x0000000c040073b5 */ /* 0x0007e20008010000 */
[----:B------:R-:W-:Y:S04]  /*88b0*/  UMOV UR11, UR60 ;  /* 0x0000003c000b7c82 */ /* 0x000fe80008000000 */
[----:B------:R3:W-:Y:S01]  /*88c0*/  UTMASTG.3D [UR8], [UR4] ;  /* 0x00000008040073b5 */ /* 0x0007e20008010000 */
[----:B------:R0:W-:Y:S01]  /*88d0*/  UTMACMDFLUSH ;  /* 0x00000000000079b7 */ /* 0x0001e20000000000 */
[----:B---3--:R-:W-:Y:S04]  /*88e0*/  DEPBAR.LE SB0, 0x1 ;  /* 0x000080400000791a */ /* 0x008fe80000000000 */
.L_x_129:
[----:B------:R-:W-:Y:S05]  /*88f0*/  BSYNC.RECONVERGENT B0 ;  /* 0x0000000000007941 */ /* 0x000fea0003800200 */
.L_x_128:
[----:B------:R-:W-:Y:S01]  /*8900*/  BAR.SYNC.DEFER_BLOCKING 0x1, 0x80 ;  /* 0x0042000000007b1d */ /* 0x000fe20000010000 */
[----:B------:R-:W-:Y:S04]  /*8910*/  UIADD3 UR4, UPT, UPT, UR48, 0x1, URZ ;  /* 0x0000000130047890 */ /* 0x000fe8000fffe0ff */
[----:B------:R-:W-:Y:S04]  /*8920*/  UISETP.NE.AND UP0, UPT, UR4, 0x4, UPT ;  /* 0x000000040400788c */ /* 0x000fe8000bf05270 */
[----:B------:R-:W-:Y:S01]  /*8930*/  USEL UR44, UR4, URZ, UP0 ;  /* 0x000000ff042c7287 */ /* 0x000fe20008000000 */
[----:B------:R3:W-:Y:S01]  /*8940*/  @P6 SYNCS.ARRIVE.TRANS64.RED.A1T0 RZ, [R21+URZ], RZ ;  /* 0x000000ff15ff69a7 */ /* 0x0007e200081004ff */
[----:B------:R-:W-:Y:S01]  /*8950*/  BSSY B1, `(.L_x_130) ;  /* 0x0000017000017945 */ /* 0x000fe20003800000 */
[----:B------:R-:W4:Y:S02]  /*8960*/  @P6 SYNCS.PHASECHK.TRANS64.TRYWAIT P0, [R0+URZ+0x30], R2 ;  /* 0x00003002000065a7 */ /* 0x000f2400080011ff */
[----:B----4-:R-:W-:Y:S01]  /*8970*/  @P6 SEL R75, RZ, 0x1, !P0 ;  /* 0x00000001ff4b6807 */ /* 0x010fe20004000000 */
[----:B---3--:R-:W-:Y:S06]  /*8980*/  @!P6 BRA `(.L_x_131) ;  /* 0x00000000004ce947 */ /* 0x008fec0003800000 */
        /* <DEDUP_REMOVED lines=9> */
[----:B------:R-:W-:Y:S04]  /*8a20*/  SHF.L.U32 R6, R67, 0x1f, RZ ;  /* 0x0000001f43067819 */ /* 0x000fe800000006ff */
[----:B------:R-:W1:Y:S02]  /*8a30*/  SYNCS.PHASECHK.TRANS64.TRYWAIT P0, [R0+URZ+0x30], R6 ;  /* 0x00003006000075a7 */ /* 0x000e6400080011ff */
[----:B-1----:R-:W-:Y:S05]  /*8a40*/  @!P0 BRA `(.L_x_134) ;  /* 0x0000002000648947 */ /* 0x002fea0003800000 */
.L_x_133:
[----:B------:R-:W-:Y:S05]  /*8a50*/  BSYNC B0 ;  /* 0x0000000000007941 */ /* 0x000fea0003800000 */
.L_x_132:
[----:B------:R-:W-:Y:S02]  /*8a60*/  ISETP.NE.AND P0, PT, R76, RZ, PT ;  /* 0x000000ff4c00720c */ /* 0x000fe40003f05270 */
[----:B------:R-:W-:Y:S11]  /*8a70*/  IADD3 R27, PT, PT, R27, 0x1, RZ ;  /* 0x000000011b1b7810 */ /* 0x000ff60007ffe0ff */
[----:B------:R3:W4:Y:S04]  /*8a80*/  @P0 LDS.128 R44, [R5] ;  /* 0x00000000052c0984 */ /* 0x0007280000000c00 */
[----:B------:R3:W1:Y:S04]  /*8a90*/  @P0 LDS.128 R40, [R4+0x10] ;  /* 0x0000100004280984 */ /* 0x0006680000000c00 */
[----:B------:R3:W1:Y:S04]  /*8aa0*/  @P0 LDS.128 R32, [R3+0x20] ;  /* 0x0000200003200984 */ /* 0x0006680000000c00 */
[----:B------:R3:W1:Y:S02]  /*8ab0*/  @P0 LDS.128 R36, [R2+0x30] ;  /* 0x0000300002240984 */ /* 0x0006640000000c00 */
.L_x_131:
[----:B------:R-:W-:Y:S05]  /*8ac0*/  BSYNC B1 ;  /* 0x0000000000017941 */ /* 0x000fea0003800000 */
.L_x_130:
[----:B-1----:R-:W-:Y:S05]  /*8ad0*/  VIADD R0, R25, 0x20 ;  /* 0x0000002019007836 */ /* 0x002fea0000000000 */
[----:B------:R-:W-:Y:S04]  /*8ae0*/  SHF.R.U32.HI R0, RZ, 0x15, R0 ;  /* 0x00000015ff007819 */ /* 0x000fe80000011600 */
[----:B------:R-:W-:Y:S11]  /*8af0*/  LOP3.LUT P0, RZ, R0, 0x3, R57, 0x48, !PT ;  /* 0x0000000300ff7812 */ /* 0x000ff60007804839 */
[----:B------:R-:W-:Y:S02]  /*8b00*/  @!UPT UIADD3 URZ, UPT, UPT, URZ, URZ, URZ ;  /* 0x000000fffffff290 */ /* 0x000fe4000fffe0ff */
[----:B------:R-:W-:Y:S05]  /*8b10*/  @!P0 BRA `(.L_x_135) ;  /* 0x0000000000408947 */ /* 0x000fea0003800000 */
[----:B------:R-:W1:Y:S01]  /*8b20*/  LDCU.64 UR8, c[0x4][0x70] ;  /* 0x01000e00ff0877ac */ /* 0x000e620008000a00 */
[----:B---3--:R-:W-:Y:S01]  /*8b30*/  MOV R3, 0x0 ;  /* 0x0000000000037802 */ /* 0x008fe20000000f00 */
[----:B------:R-:W-:Y:S02]  /*8b40*/  HFMA2 R12, -RZ, RZ, 0, 5.9604644775390625e-08 ;  /* 0x00000001ff0c7431 */ /* 0x000fe400000001ff */
[----:B------:R-:W-:Y:S02]  /*8b50*/  IMAD.MOV.U32 R8, RZ, RZ, 0x192 ;  /* 0x00000192ff087424 */ /* 0x000fe400078e00ff */
[----:B------:R-:W-:Y:S01]  /*8b60*/  IMAD.MOV.U32 R13, RZ, RZ, RZ ;  /* 0x000000ffff0d7224 */ /* 0x000fe200078e00ff */
[----:B------:R-:W3:Y:S01]  /*8b70*/  LDCU.64 UR6, c[0x4][0x78] ;  /* 0x01000f00ff0677ac */ /* 0x000ee20008000a00 */
[----:B------:R-:W2:Y:S01]  /*8b80*/  LDC.64 R2, c[0x4][R3] ;  /* 0x0100000003027b82 */ /* 0x000ea20000000a00 */
        /* <DEDUP_REMOVED lines=9> */
.L_x_135:
[----:B------:R-:W-:Y:S01]  /*8c20*/  ISETP.NE.AND P6, PT, R73, RZ, PT ;  /* 0x000000ff4900720c */ /* 0x000fe20003fc5270 */
[----:B------:R-:W-:Y:S05]  /*8c30*/  WARPSYNC.ALL ;  /* 0x0000000000007948 */ /* 0x000fea0003800000 */
[----:B------:R-:W-:Y:S01]  /*8c40*/  R2UR UR4, R25 ;  /* 0x00000000190472ca */ /* 0x000fe200000e0000 */
[----:B------:R-:W-:Y:S01]  /*8c50*/  IMAD.U32 R0, RZ, RZ, UR44 ;  /* 0x0000002cff007e24 */ /* 0x000fe2000f8e00ff */
[----:B------:R-:W-:Y:S01]  /*8c60*/  R2UR UR5, R60 ;  /* 0x000000003c0572ca */ /* 0x000fe200000e0000 */
[----:B------:R-:W-:Y:S01]  /*8c70*/  BSSY.RECONVERGENT B0, `(.L_x_136) ;  /* 0x0000063000007945 */ /* 0x000fe20003800200 */
[----:B----4-:R-:W-:Y:S02]  /*8c80*/  LOP3.LUT R20, R44, 0xffffe000, RZ, 0xc0, !PT ;  /* 0xffffe0002c147812 */ /* 0x010fe400078ec0ff */
[----:B------:R-:W-:Y:S02]  /*8c90*/  ISETP.NE.AND P0, PT, R72, RZ, PT ;  /* 0x000000ff4800720c */ /* 0x000fe40003f05270 */
[----:B------:R-:W-:Y:S05]  /*8ca0*/  @P6 LEA R0, R0, UR43, 0x3 ;  /* 0x0000002b00006c11 */ /* 0x000fea000f8e18ff */
[----:B---3--:R-:W1:Y:S01]  /*8cb0*/  LDTM.x16 R4, tmem[UR4+0x20] ;  /* 0x00002004000479ee */ /* 0x008e620008240000 */
        /* <DEDUP_REMOVED lines=94> */
.L_x_137:
[----:B------:R-:W-:Y:S05]  /*92a0*/  BSYNC.RECONVERGENT B0 ;  /* 0x0000000000007941 */ /* 0x000fea0003800200 */
.L_x_136:
        /* <DEDUP_REMOVED lines=21> */
.L_x_141:
[----:B------:R-:W-:Y:S05]  /*9400*/  BSYNC B0 ;  /* 0x0000000000007941 */ /* 0x000fea0003800000 */
.L_x_140:
[----:B------:R-:W-:Y:S11]  /*9410*/  ISETP.NE.AND P0, PT, R76, RZ, PT ;  /* 0x000000ff4c00720c */ /* 0x000ff60003f05270 */
[----:B------:R-:W-:Y:S02]  /*9420*/  @!UPT UIADD3 URZ, UPT, UPT, URZ, URZ, URZ ;  /* 0x000000fffffff290 */ /* 0x000fe4000fffe0ff */
[----:B------:R3:W4:Y:S04]  /*9430*/  @P0 LDS.128 R44, [R4] ;  /* 0x00000000042c0984 */ /* 0x0007280000000c00 */
[----:B------:R3:W1:Y:S04]  /*9440*/  @P0 LDS.128 R40, [R3+0x10] ;  /* 0x0000100003280984 */ /* 0x0006680000000c00 */
[----:B------:R3:W1:Y:S04]  /*9450*/  @P0 LDS.128 R32, [R2+0x20] ;  /* 0x0000200002200984 */ /* 0x0006680000000c00 */
[----:B------:R3:W1:Y:S02]  /*9460*/  @P0 LDS.128 R36, [R27+0x30] ;  /* 0x000030001b240984 */ /* 0x0006640000000c00 */
.L_x_139:
[----:B------:R-:W-:Y:S05]  /*9470*/  BSYNC B1 ;  /* 0x0000000000017941 */ /* 0x000fea0003800000 */
.L_x_138:
        /* <DEDUP_REMOVED lines=21> */
.L_x_143:
[----:B------:R-:W-:Y:S01]  /*95d0*/  ISETP.NE.AND P0, PT, R72, RZ, PT ;  /* 0x000000ff4800720c */ /* 0x000fe20003f05270 */
[----:B------:R-:W-:Y:S05]  /*95e0*/  WARPSYNC.ALL ;  /* 0x0000000000007948 */ /* 0x000fea0003800000 */
[----:B------:R-:W-:Y:S01]  /*95f0*/  R2UR UR4, R25 ;  /* 0x00000000190472ca */ /* 0x000fe200000e0000 */
[----:B------:R-:W-:Y:S01]  /*9600*/  VIADD R74, R74, 0xc0 ;  /* 0x000000c04a4a7836 */ /* 0x000fe20000000000 */
[----:B----4-:R-:W-:Y:S01]  /*9610*/  LOP3.LUT R0, R44, 0xffffe000, RZ, 0xc0, !PT ;  /* 0xffffe0002c007812 */ /* 0x010fe200078ec0ff */
[----:B------:R-:W-:Y:S01]  /*9620*/  BSSY.RECONVERGENT B0, `(.L_x_144) ;  /* 0x000005e000007945 */ /* 0x000fe20003800200 */
[----:B---3--:R-:W-:Y:S02]  /*9630*/  LOP3.LUT R2, R45, 0xffffe000, RZ, 0xc0, !PT ;  /* 0xffffe0002d027812 */ /* 0x008fe400078ec0ff */
[----:B------:R-:W-:Y:S02]  /*9640*/  LOP3.LUT R3, R46, 0xffffe000, RZ, 0xc0, !PT ;  /* 0xffffe0002e037812 */ /* 0x000fe400078ec0ff */
[----:B------:R-:W-:Y:S02]  /*9650*/  LOP3.LUT R20, R47, 0xffffe000, RZ, 0xc0, !PT ;  /* 0xffffe0002f147812 */ /* 0x000fe400078ec0ff */
[----:B------:R-:W-:Y:S02]  /*9660*/  LOP3.LUT R21, R40, 0xffffe000, RZ, 0xc0, !PT ;  /* 0xffffe00028157812 */ /* 0x000fe400078ec0ff */
[----:B------:R-:W-:Y:S01]  /*9670*/  LOP3.LUT R25, R41, 0xffffe000, RZ, 0xc0, !PT ;  /* 0xffffe00029197812 */ /* 0x000fe200078ec0ff */
[----:B------:R-:W1:Y:S01]  /*9680*/  LDTM.x16 R4, tmem[UR4+0x30] ;  /* 0x00003004000479ee */ /* 0x000e620008240000 */
[----:B------:R-:W-:Y:S01]  /*9690*/  LOP3.LUT R27, R42, 0xffffe000, RZ, 0xc0, !PT ;  /* 0xffffe0002a1b7812 */ /* 0x000fe200078ec0ff */
[----:B------:R-:W-:Y:S01]  /*96a0*/  NOP ;  /* 0x0000000000007918 */ /* 0x000fe20000000000 */
[----:B------:R-:W-:Y:S02]  /*96b0*/  LOP3.LUT R28, R43, 0xffffe000, RZ, 0xc0, !PT ;  /* 0xffffe0002b1c7812 */ /* 0x000fe400078ec0ff */
[----:B------:R-:W-:Y:S02]  /*96c0*/  LOP3.LUT R74, R74, 0xfefffff8, RZ, 0xc0, !PT ;  /* 0xfefffff84a4a7812 */ /* 0x000fe400078ec0ff */
[----:B------:R-:W-:Y:S02]  /*96d0*/  LOP3.LUT R29, R32, 0xffffe000, RZ, 0xc0, !PT ;  /* 0xffffe000201d7812 */ /* 0x000fe400078ec0ff */
[----:B------:R-:W-:Y:S01]  /*96e0*/  LOP3.LUT R30, R33, 0xffffe000, RZ, 0xc0, !PT ;  /* 0xffffe000211e7812 */ /* 0x000fe200078ec0ff */
[----:B-1----:R1:W-:Y:S01]  /*96f0*/  SYNCS.ARRIVE.TRANS64.RED.A1T0 RZ, [R74+URZ], RZ ;  /* 0x000000ff4aff79a7 */ /* 0x0023e200081004ff */
[----:B------:R-:W-:Y:S02]  /*9700*/  LOP3.LUT R31, R34, 0xffffe000, RZ, 0xc0, !PT ;  /* 0xffffe000221f7812 */ /* 0x000fe400078ec0ff */
[----:B------:R-:W-:Y:S02]  /*9710*/  LOP3.LUT R32, R35, 0xffffe000, RZ, 0xc0, !PT ;  /* 0xffffe00023207812 */ /* 0x000fe400078ec0ff */
[----:B------:R-:W-:Y:S02]  /*9720*/  LOP3.LUT R33, R36, 0xffffe000, RZ, 0xc0, !PT ;  /* 0xffffe00024217812 */ /* 0x000fe400078ec0ff */
[----:B------:R-:W-:Y:S02]  /*9730*/  LOP3.LUT R34, R37, 0xffffe000, RZ, 0xc0, !PT ;  /* 0xffffe00025227812 */ /* 0x000fe400078ec0ff */
[----:B------:R-:W-:Y:S02]  /*9740*/  LOP3.LUT R35, R38, 0xffffe000, RZ, 0xc0, !PT ;  /* 0xffffe00026237812 */ /* 0x000fe400078ec0ff */
[----:B------:R-:W-:Y:S01]  /*9750*/  LOP3.LUT R36, R39, 0xffffe000, RZ, 0xc0, !PT ;  /* 0xffffe00027247812 */ /* 0x000fe200078ec0ff */
[C---:B------:R-:W-:Y:S01]  /*9760*/  FMUL R4, R24.reuse, R4 ;  /* 0x0000000418047220 */ /* 0x040fe20000400000 */
[C---:B------:R-:W-:Y:S01]  /*9770*/  FMUL R5, R24.reuse, R5 ;  /* 0x0000000518057220 */ /* 0x040fe20000400000 */
[C---:B------:R-:W-:Y:S01]  /*9780*/  FMUL R6, R24.reuse, R6 ;  /* 0x0000000618067220 */ /* 0x040fe20000400000 */
[----:B------:R-:W-:Y:S01]  /*9790*/  FMUL R7, R24, R7 ;  /* 0x0000000718077220 */ /* 0x000fe20000400000 */
[C---:B------:R-:W-:Y:S01]  /*97a0*/  FFMA R4, R26.reuse, R0, R4 ;  /* 0x000000001a047223 */ /* 0x040fe20000000004 */
[C---:B------:R-:W-:Y:S01]  /*97b0*/  FFMA R5, R26.reuse, R2, R5 ;  /* 0x000000021a057223 */ /* 0x040fe20000000005 */
[C---:B------:R-:W-:Y:S01]  /*97c0*/  FFMA R6, R26.reuse, R3, R6 ;  /* 0x000000031a067223 */ /* 0x040fe20000000006 */
[----:B------:R-:W-:Y:S01]  /*97d0*/  FFMA R7, R26, R20, R7 ;  /* 0x000000141a077223 */ /* 0x000fe20000000007 */
[C---:B------:R-:W-:Y:S01]  /*97e0*/  FMUL R8, R24.reuse, R8 ;  /* 0x0000000818087220 */ /* 0x040fe20000400000 */
[C---:B------:R-:W-:Y:S01]  /*97f0*/  FMUL R9, R24.reuse, R9 ;  /* 0x0000000918097220 */ /* 0x040fe20000400000 */
[C---:B------:R-:W-:Y:S01]  /*9800*/  FMUL R10, R24.reuse, R10 ;  /* 0x0000000a180a7220 */ /* 0x040fe20000400000 */
[----:B------:R-:W-:Y:S01]  /*9810*/  FMUL R11, R24, R11 ;  /* 0x0000000b180b7220 */ /* 0x000fe20000400000 */
[----:B------:R-:W-:Y:S01]  /*9820*/  F2FP.TF32.F32.PACK_B R4, R4 ;  /* 0x00000004ff04723e */ /* 0x000fe200024050ff */
[C---:B------:R-:W-:Y:S01]  /*9830*/  FFMA R8, R26.reuse, R21, R8 ;  /* 0x000000151a087223 */ /* 0x040fe20000000008 */
[----:B------:R-:W-:Y:S01]  /*9840*/  F2FP.TF32.F32.PACK_B R5, R5 ;  /* 0x00000005ff05723e */ /* 0x000fe200024050ff */
[C---:B------:R-:W-:Y:S01]  /*9850*/  FFMA R9, R26.reuse, R25, R9 ;  /* 0x000000191a097223 */ /* 0x040fe20000000009 */
[----:B------:R-:W-:Y:S01]  /*9860*/  F2FP.TF32.F32.PACK_B R6, R6 ;  /* 0x00000006ff06723e */ /* 0x000fe200024050ff */
[C---:B------:R-:W-:Y:S01]  /*9870*/  FFMA R10, R26.reuse, R27, R10 ;  /* 0x0000001b1a0a7223 */ /* 0x040fe2000000000a */
[----:B------:R-:W-:Y:S01]  /*9880*/  F2FP.TF32.F32.PACK_B R7, R7 ;  /* 0x00000007ff07723e */ /* 0x000fe200024050ff */
[----:B------:R-:W-:Y:S01]  /*9890*/  FFMA R11, R26, R28, R11 ;  /* 0x0000001c1a0b7223 */ /* 0x000fe2000000000b */
[C---:B------:R-:W-:Y:S01]  /*98a0*/  FMUL R12, R24.reuse, R12 ;  /* 0x0000000c180c7220 */ /* 0x040fe20000400000 */
[----:B------:R-:W-:Y:S01]  /*98b0*/  F2FP.TF32.F32.PACK_B R8, R8 ;  /* 0x00000008ff08723e */ /* 0x000fe200024050ff */
[C---:B------:R-:W-:Y:S01]  /*98c0*/  FMUL R13, R24.reuse, R13 ;  /* 0x0000000d180d7220 */ /* 0x040fe20000400000 */
[----:B------:R1:W-:Y:S01]  /*98d0*/  STS.128 [R70+0x6000], R4 ;  /* 0x0060000446007388 */ /* 0x0003e20000000c00 */
        /* <DEDUP_REMOVED lines=8> */
[----:B------:R-:W-:Y:S01]  /*9960*/  FFMA R15, R26, R32, R15 ;  /* 0x000000201a0f7223 */ /* 0x000fe2000000000f */
[C---:B------:R-:W-:Y:S01]  /*9970*/  FMUL R16, R24.reuse, R16 ;  /* 0x0000001018107220 */ /* 0x040fe20000400000 */
[----:B------:R-:W-:Y:S01]  /*9980*/  F2FP.TF32.F32.PACK_B R12, R12 ;  /* 0x0000000cff0c723e */ /* 0x000fe200024050ff */
[----:B------:R1:W-:Y:S01]  /*9990*/  STS.128 [R69+0x6010], R8 ;  /* 0x0060100845007388 */ /* 0x0003e20000000c00 */
        /* <DEDUP_REMOVED lines=10> */
[----:B------:R-:W-:Y:S02]  /*9a40*/  F2FP.TF32.F32.PACK_B R16, R16 ;  /* 0x00000010ff10723e */ /* 0x000fe400024050ff */
[----:B------:R1:W-:Y:S01]  /*9a50*/  STS.128 [R68+0x6020], R12 ;  /* 0x0060200c44007388 */ /* 0x0003e20000000c00 */
[----:B------:R-:W-:Y:S02]  /*9a60*/  F2FP.TF32.F32.PACK_B R17, R17 ;  /* 0x00000011ff11723e */ /* 0x000fe400024050ff */
        /* <DEDUP_REMOVED lines=25> */
.L_x_145:
[----:B------:R-:W-:Y:S05]  /*9c00*/  BSYNC.RECONVERGENT B0 ;  /* 0x0000000000007941 */ /* 0x000fea0003800200 */
.L_x_144:
[----:B------:R-:W-:Y:S01]  /*9c10*/  BAR.SYNC.DEFER_BLOCKING 0x1, 0x80 ;  /* 0x0042000000007b1d */ /* 0x000fe20000010000 */
[----:B------:R-:W-:Y:S01]  /*9c20*/  UISETP.NE.AND UP0, UPT, UR49, -0x4, UPT ;  /* 0xfffffffc3100788c */ /* 0x000fe2000bf05270 */
[----:B------:R-:W-:Y:S08]  /*9c30*/  IADD3 R22, PT, PT, R22, 0x1, RZ ;  /* 0x0000000116167810 */ /* 0x000ff00007ffe0ff */
[----:B------:R-:W-:Y:S05]  /*9c40*/  BRA.U !UP0, `(.L_x_146) ;  /* 0x00000001082c7547 */ /* 0x000fea000b800000 */
[----:B------:R-:W-:Y:S01]  /*9c50*/  ISETP.NE.AND P0, PT, R73, RZ, PT ;  /* 0x000000ff4900720c */ /* 0x000fe20003f05270 */
[----:B------:R-:W-:Y:S01]  /*9c60*/  IMAD.U32 R2, RZ, RZ, UR48 ;  /* 0x00000030ff027e24 */ /* 0x000fe2000f8e00ff */
[----:B------:R-:W-:Y:S11]  /*9c70*/  R2UR UR4, R60 ;  /* 0x000000003c0472ca */ /* 0x000ff600000e0000 */
[----:B------:R-:W-:Y:S02]  /*9c80*/  @P0 LEA R2, R2, UR43, 0x3 ;  /* 0x0000002b02020c11 */ /* 0x000fe4000f8e18ff */
[----:B------:R-:W-:Y:S01]  /*9c90*/  IMAD.U32 R0, RZ, RZ, UR4 ;  /* 0x00000004ff007e24 */ /* 0x000fe2000f8e00ff */
[----:B------:R-:W-:Y:S02]  /*9ca0*/  UIADD3 UR4, UPT, UPT, UR48, 0x1, URZ ;  /* 0x0000000130047890 */ /* 0x000fe4000fffe0ff */
[----:B------:R-:W-:Y:S02]  /*9cb0*/  @P0 VIADD R2, R2, 0x50 ;  /* 0x0000005002020836 */ /* 0x000fe40000000000 */
[----:B------:R-:W-:Y:S03]  /*9cc0*/  UISETP.NE.AND UP0, UPT, UR4, 0x4, UPT ;  /* 0x000000040400788c */ /* 0x000fe6000bf05270 */
[----:B------:R-:W-:Y:S01]  /*9cd0*/  @P0 PRMT R0, R0, 0x654, R2 ;  /* 0x0000065400000816 */ /* 0x000fe20000000002 */
[----:B------:R-:W-:Y:S03]  /*9ce0*/  USEL UR48, UR4, URZ, UP0 ;  /* 0x000000ff04307287 */ /* 0x000fe60008000000 */
[----:B------:R3:W-:Y:S09]  /*9cf0*/  @P0 SYNCS.ARRIVE.TRANS64.RED.A1T0 RZ, [R0+URZ], RZ ;  /* 0x000000ff00ff09a7 */ /* 0x0007f200081004ff */
.L_x_146:
[----:B------:R-:W-:Y:S01]  /*9d00*/  R2UR UR5, R58 ;  /* 0x000000003a0572ca */ /* 0x000fe200000e0000 */
[----:B------:R-:W-:Y:S01]  /*9d10*/  UISETP.NE.AND UP0, UPT, UR59, URZ, UPT ;  /* 0x000000ff3b00728c */ /* 0x000fe2000bf05270 */
[----:B------:R-:W-:Y:S01]  /*9d20*/  R2UR UR4, R59 ;  /* 0x000000003b0472ca */ /* 0x000fe200000e0000 */
[----:B------:R-:W-:Y:S01]  /*9d30*/  UIADD3 UR49, UPT, UPT, UR49, 0x4, URZ ;  /* 0x0000000431317890 */ /* 0x000fe2000fffe0ff */
[----:B------:R-:W-:Y:S01]  /*9d40*/  ISETP.NE.AND P0, PT, R63, 0x2, PT ;  /* 0x000000023f00780c */ /* 0x000fe20003f05270 */
[----:B------:R-:W-:Y:S01]  /*9d50*/  UMOV UR60, UR58 ;  /* 0x0000003a003c7c82 */ /* 0x000fe20008000000 */
[----:B------:R-:W-:Y:S02]  /*9d60*/  ISETP.NE.AND P1, PT, R22, 0x4, PT ;  /* 0x000000041600780c */ /* 0x000fe40003f25270 */
[----:B------:R-:W-:Y:S02]  /*9d70*/  SEL R2, RZ, 0x1, P0 ;  /* 0x00000001ff027807 */ /* 0x000fe40000000000 */
[----:B---3--:R-:W-:Y:S02]  /*9d80*/  SEL R0, RZ, 0x1, P1 ;  /* 0x00000001ff007807 */ /* 0x008fe40000800000 */
[----:B------:R-:W-:Y:S01]  /*9d90*/  LOP3.LUT R65, R65, R2, RZ, 0x3c, !PT ;  /* 0x0000000241417212 */ /* 0x000fe200078e3cff */
[----:B------:R-:W-:Y:S01]  /*9da0*/  UIADD3 UR27, UPT, UPT, UR36, UR5, URZ ;  /* 0x00000005241b7290 */ /* 0x000fe2000fffe0ff */
[----:B------:R-:W-:Y:S01]  /*9db0*/  LOP3.LUT R66, R66, R0, RZ, 0x3c, !PT ;  /* 0x0000000042427212 */ /* 0x000fe200078e3cff */
[----:B------:R-:W-:Y:S01]  /*9dc0*/  UIADD3 UR20, UPT, UPT, UR37, UR4, URZ ;  /* 0x0000000425147290 */ /* 0x000fe2000fffe0ff */
[----:B------:R-:W-:Y:S02]  /*9dd0*/  SEL R63, R63, RZ, P0 ;  /* 0x000000ff3f3f7207 */ /* 0x000fe40000000000 */
[----:B------:R-:W-:Y:S01]  /*9de0*/  SEL R22, R22, RZ, P1 ;  /* 0x000000ff16167207 */ /* 0x000fe20000800000 */
[----:B------:R-:W-:Y:S08]  /*9df0*/  BRA.U UP0, `(.L_x_147) ;  /* 0xffffffc900ac7547 */ /* 0x000ff0000b83ffff */
[----:B------:R-:W3:Y:S01]  /*9e00*/  LDCU.64 UR4, c[0x0][0x888] ;  /* 0x00011100ff0477ac */ /* 0x000ee20008000a00 */
[----:B------:R-:W4:Y:S01]  /*9e10*/  LDCU.64 UR6, c[0x0][0x890] ;  /* 0x00011200ff0677ac */ /* 0x000f220008000a00 */
[----:B---3--:R-:W-:Y:S02]  /*9e20*/  ISETP.NE.U32.AND P2, PT, RZ, UR4, PT ;  /* 0x00000004ff007c0c */ /* 0x008fe4000bf45070 */
[----:B----4-:R-:W-:Y:S02]  /*9e30*/  ISETP.NE.U32.AND P1, PT, RZ, UR6, PT ;  /* 0x00000006ff007c0c */ /* 0x010fe4000bf25070 */
[----:B------:R-:W-:Y:S02]  /*9e40*/  ISETP.NE.AND.EX P2, PT, RZ, UR5, PT, P2 ;  /* 0x00000005ff007c0c */ /* 0x000fe4000bf45320 */
[----:B------:R-:W-:-:S13]  /*9e50*/  ISETP.NE.AND.EX P0, PT, RZ, UR7, PT, P1 ;  /* 0x00000007ff007c0c */ /* 0x000fda000bf05310 */
[----:B------:R-:W-:Y:S05]  /*9e60*/  @P2 BRA P0, `(.L_x_148) ;  /* 0x00000000003c2947 */ /* 0x000fea0000000000 */
[----:B------:R-:W-:-:S13]  /*9e70*/  ISETP.NE.AND.EX P1, PT, RZ, UR7, PT, P1 ;  /* 0x00000007ff007c0c */ /* 0x000fda000bf25310 */
[----:B------:R-:W-:Y:S05]  /*9e80*/  @P1 BRA `(.L_x_149) ;  /* 0x00000000000c1947 */ /* 0x000fea0003800000 */
[----:B------:R-:W-:-:S13]  /*9e90*/  FSETP.NEU.AND P0, PT, R26, RZ, PT ;  /* 0x000000ff1a00720b */ /* 0x000fda0003f0d000 */
[----:B------:R-:W-:Y:S05]  /*9ea0*/  @!P0 EXIT ;  /* 0x000000000000894d */ /* 0x000fea0003800000 */
[----:B------:R-:W-:Y:S05]  /*9eb0*/  BRA `(.L_x_148) ;  /* 0x0000000000287947 */ /* 0x000fea0003800000 */
.L_x_149:
[----:B------:R-:W-:Y:S01]  /*9ec0*/  ISETP.NE.AND P0, PT, R62, RZ, PT ;  /* 0x000000ff3e00720c */ /* 0x000fe20003f05270 */
[----:B------:R-:W-:-:S12]  /*9ed0*/  BSSY.RECONVERGENT B0, `(.L_x_148) ;  /* 0x0000008000007945 */ /* 0x000fd80003800200 */
[----:B------:R-:W-:Y:S05]  /*9ee0*/  @P0 BRA `(.L_x_150) ;  /* 0x0000000000100947 */ /* 0x000fea0003800000 */
[----:B------:R-:W-:-:S04]  /*9ef0*/  ISETP.NE.U32.AND P0, PT, RZ, UR4, PT ;  /* 0x00000004ff007c0c */ /* 0x000fc8000bf05070 */
[----:B------:R-:W-:-:S13]  /*9f00*/  ISETP.NE.AND.EX P0, PT, RZ, UR5, PT, P0 ;  /* 0x00000005ff007c0c */ /* 0x000fda000bf05300 */
[----:B------:R-:W-:Y:S05]  /*9f10*/  @!P0 EXIT ;  /* 0x000000000000894d */ /* 0x000fea0003800000 */
[----:B------:R-:W-:Y:S05]  /*9f20*/  BRA `(.L_x_151) ;  /* 0x0000000000087947 */ /* 0x000fea0003800000 */
.L_x_150:
[----:B------:R-:W-:-:S13]  /*9f30*/  FSETP.NEU.AND P0, PT, R26, RZ, PT ;  /* 0x000000ff1a00720b */ /* 0x000fda0003f0d000 */
[----:B------:R-:W-:Y:S05]  /*9f40*/  @!P0 EXIT ;  /* 0x000000000000894d */ /* 0x000fea0003800000 */
.L_x_151:
[----:B------:R-:W-:Y:S05]  /*9f50*/  BSYNC.RECONVERGENT B0 ;  /* 0x0000000000007941 */ /* 0x000fea0003800200 */
.L_x_148:
[----:B------:R-:W-:Y:S01]  /*9f60*/  R2UR UR7, R60 ;  /* 0x000000003c0772ca */ /* 0x000fe200000e0000 */
[----:B------:R-:W-:Y:S01]  /*9f70*/  ULEA UR6, UR48, UR43, 0x3 ;  /* 0x0000002b30067291 */ /* 0x000fe2000f8e18ff */
[----:B------:R-:W-:-:S04]  /*9f80*/  DEPBAR.LE SB0, 0x0 ;  /* 0x000080000000791a */ /* 0x000fc80000000000 */
[----:B------:R-:W-:-:S07]  /*9f90*/  UIADD3 UR6, UPT, UPT, UR6, 0x50, URZ ;  /* 0x0000005006067890 */ /* 0x000fce000fffe0ff */
[----:B------:R-:W-:-:S09]  /*9fa0*/  UPRMT UR6, UR7, 0x654, UR6 ;  /* 0x0000065407067896 */ /* 0x000fd20008000006 */
[----:B------:R-:W-:Y:S01]  /*9fb0*/  SYNCS.ARRIVE.TRANS64.RED.A1T0 RZ, [UR6], RZ ;  /* 0x000000ffffff79a7 */ /* 0x000fe20008100406 */
[----:B------:R-:W-:Y:S05]  /*9fc0*/  EXIT ;  /* 0x000000000000794d */ /* 0x000fea0003800000 */
.L_x_24:
[----:B-1----:R1:W2:Y:S02]  /*9fd0*/  SYNCS.PHASECHK.TRANS64.TRYWAIT P0, [R0+URZ+0xf0], R2 ;  /* 0x0000f002000075a7 */ /* 0x0022a400080011ff */
[----:B--2---:R-:W-:Y:S05]  /*9fe0*/  @!P0 NANOSLEEP.SYNCS 0x989680 ;  /* 0x009896800000895d */ /* 0x004fea0003900000 */
[----:B------:R-:W2:Y:S02]  /*9ff0*/  @!P0 SYNCS.PHASECHK.TRANS64 P0, [R0+URZ+0xf0], R2 ;  /* 0x0000f002000085a7 */ /* 0x000ea400080010ff */
[----:B--2---:R-:W-:Y:S05]  /*a000*/  @!P0 BRA `(.L_x_24) ;  /* 0xfffffffc00f08947 */ /* 0x004fea000383ffff */
[----:B------:R-:W-:Y:S05]  /*a010*/  BRA `(.L_x_152) ;  /* 0xffffff7c00687947 */ /* 0x000fea000383ffff */
.L_x_27:
[----:B-1----:R-:W-:-:S07]  /*a020*/  MOV R0, UR6 ;  /* 0x0000000600007c02 */ /* 0x002fce0008000f00 */
.L_x_153:
[----:B-1----:R1:W2:Y:S02]  /*a030*/  SYNCS.PHASECHK.TRANS64.TRYWAIT P0, [R0+URZ+0x18], R3 ;  /* 0x00001803000075a7 */ /* 0x0022a400080011ff */
[----:B--2---:R-:W-:Y:S05]  /*a040*/  @!P0 NANOSLEEP.SYNCS 0x989680 ;  /* 0x009896800000895d */ /* 0x004fea0003900000 */
[----:B------:R-:W2:Y:S02]  /*a050*/  @!P0 SYNCS.PHASECHK.TRANS64 P0, [R0+URZ+0x18], R3 ;  /* 0x00001803000085a7 */ /* 0x000ea400080010ff */
[----:B--2---:R-:W-:Y:S05]  /*a060*/  @!P0 BRA `(.L_x_153) ;  /* 0xfffffffc00f08947 */ /* 0x004fea000383ffff */
[----:B------:R-:W-:Y:S05]  /*a070*/  BRA `(.L_x_26) ;  /* 0xffffff7c00c47947 */ /* 0x000fea000383ffff */
.L_x_36:
[----:B-1----:R-:W-:-:S07]  /*a080*/  MOV R0, UR6 ;  /* 0x0000000600007c02 */ /* 0x002fce0008000f00 */
.L_x_154:
[----:B-1----:R1:W2:Y:S02]  /*a090*/  SYNCS.PHASECHK.TRANS64.TRYWAIT P0, [R0+URZ+0x18], R3 ;  /* 0x00001803000075a7 */ /* 0x0022a400080011ff */
[----:B--2---:R-:W-:Y:S05]  /*a0a0*/  @!P0 NANOSLEEP.SYNCS 0x989680 ;  /* 0x009896800000895d */ /* 0x004fea0003900000 */
[----:B------:R-:W2:Y:S02]  /*a0b0*/  @!P0 SYNCS.PHASECHK.TRANS64 P0, [R0+URZ+0x18], R3 ;  /* 0x00001803000085a7 */ /* 0x000ea400080010ff */
[----:B--2---:R-:W-:Y:S05]  /*a0c0*/  @!P0 BRA `(.L_x_154) ;  /* 0xfffffffc00f08947 */ /* 0x004fea000383ffff */
[----:B------:R-:W-:Y:S05]  /*a0d0*/  BRA `(.L_x_35) ;  /* 0xffffff84002c7947 */ /* 0x000fea000383ffff */
.L_x_43:
[----:B-1----:R1:W4:Y:S02]  /*a0e0*/  SYNCS.PHASECHK.TRANS64.TRYWAIT P0, [R3+URZ+0x80], R0 ;  /* 0x00008000030075a7 */ /* 0x00232400080011ff */
[----:B----4-:R-:W-:Y:S05]  /*a0f0*/  @!P0 NANOSLEEP.SYNCS 0x989680 ;  /* 0x009896800000895d */ /* 0x010fea0003900000 */
[----:B------:R-:W4:Y:S02]  /*a100*/  @!P0 SYNCS.PHASECHK.TRANS64 P0, [R3+URZ+0x80], R0 ;  /* 0x00008000030085a7 */ /* 0x000f2400080010ff */
[----:B----4-:R-:W-:Y:S05]  /*a110*/  @!P0 BRA `(.L_x_43) ;  /* 0xfffffffc00f08947 */ /* 0x010fea000383ffff */
[----:B------:R-:W-:Y:S05]  /*a120*/  BRA `(.L_x_155) ;  /* 0xffffff8800747947 */ /* 0x000fea000383ffff */
.L_x_47:
[----:B------:R-:W-:-:S07]  /*a130*/  MOV R0, UR4 ;  /* 0x0000000400007c02 */ /* 0x000fce0008000f00 */
.L_x_156:
[----:B-1----:R1:W2:Y:S02]  /*a140*/  SYNCS.PHASECHK.TRANS64.TRYWAIT P0, [R0+URZ], R2 ;  /* 0x00000002000075a7 */ /* 0x0022a400080011ff */
[----:B--2---:R-:W-:Y:S05]  /*a150*/  @!P0 NANOSLEEP.SYNCS 0x989680 ;  /* 0x009896800000895d */ /* 0x004fea0003900000 */
[----:B------:R-:W2:Y:S02]  /*a160*/  @!P0 SYNCS.PHASECHK.TRANS64 P0, [R0+URZ], R2 ;  /* 0x00000002000085a7 */ /* 0x000ea400080010ff */
[----:B--2---:R-:W-:Y:S05]  /*a170*/  @!P0 BRA `(.L_x_156) ;  /* 0xfffffffc00f08947 */ /* 0x004fea000383ffff */
[----:B------:R-:W-:Y:S05]  /*a180*/  BRA `(.L_x_157) ;  /* 0xffffff9000207947 */ /* 0x000fea000383ffff */
.L_x_48:
[----:B------:R-:W-:-:S07]  /*a190*/  MOV R0, UR5 ;  /* 0x0000000500007c02 */ /* 0x000fce0008000f00 */
.L_x_158:
[----:B-1----:R1:W2:Y:S02]  /*a1a0*/  SYNCS.PHASECHK.TRANS64.TRYWAIT P0, [R0+URZ], R2 ;  /* 0x00000002000075a7 */ /* 0x0022a400080011ff */
[----:B--2---:R-:W-:Y:S05]  /*a1b0*/  @!P0 NANOSLEEP.SYNCS 0x989680 ;  /* 0x009896800000895d */ /* 0x004fea0003900000 */
[----:B------:R-:W2:Y:S02]  /*a1c0*/  @!P0 SYNCS.PHASECHK.TRANS64 P0, [R0+URZ], R2 ;  /* 0x00000002000085a7 */ /* 0x000ea400080010ff */
[----:B--2---:R-:W-:Y:S05]  /*a1d0*/  @!P0 BRA `(.L_x_158) ;  /* 0xfffffffc00f08947 */ /* 0x004fea000383ffff */
[----:B------:R-:W-:Y:S05]  /*a1e0*/  BRA `(.L_x_159) ;  /* 0xffffff90002c7947 */ /* 0x000fea000383ffff */
.L_x_51:
[----:B-1----:R1:W2:Y:S02]  /*a1f0*/  SYNCS.PHASECHK.TRANS64.TRYWAIT P0, [R0+URZ+0xe0], R8 ;  /* 0x0000e008000075a7 */ /* 0x0022a400080011ff */
[----:B--2---:R-:W-:Y:S05]  /*a200*/  @!P0 NANOSLEEP.SYNCS 0x989680 ;  /* 0x009896800000895d */ /* 0x004fea0003900000 */
[----:B------:R-:W2:Y:S02]  /*a210*/  @!P0 SYNCS.PHASECHK.TRANS64 P0, [R0+URZ+0xe0], R8 ;  /* 0x0000e008000085a7 */ /* 0x000ea400080010ff */
[----:B--2---:R-:W-:Y:S05]  /*a220*/  @!P0 BRA `(.L_x_51) ;  /* 0xfffffffc00f08947 */ /* 0x004fea000383ffff */
[----:B------:R-:W-:Y:S05]  /*a230*/  BRA `(.L_x_160) ;  /* 0xffffff9000947947 */ /* 0x000fea000383ffff */
.L_x_52:
[----:B------:R-:W-:-:S07]  /*a240*/  MOV R0, UR4 ;  /* 0x0000000400007c02 */ /* 0x000fce0008000f00 */
.L_x_161:
[----:B-1----:R1:W2:Y:S02]  /*a250*/  SYNCS.PHASECHK.TRANS64.TRYWAIT P0, [R0+URZ+0x90], R9 ;  /* 0x00009009000075a7 */ /* 0x0022a400080011ff */
[----:B--2---:R-:W-:Y:S05]  /*a260*/  @!P0 NANOSLEEP.SYNCS 0x989680 ;  /* 0x009896800000895d */ /* 0x004fea0003900000 */
[----:B------:R-:W2:Y:S02]  /*a270*/  @!P0 SYNCS.PHASECHK.TRANS64 P0, [R0+URZ+0x90], R9 ;  /* 0x00009009000085a7 */ /* 0x000ea400080010ff */
[----:B--2---:R-:W-:Y:S05]  /*a280*/  @!P0 BRA `(.L_x_161) ;  /* 0xfffffffc00f08947 */ /* 0x004fea000383ffff */
[----:B------:R-:W-:Y:S05]  /*a290*/  BRA `(.L_x_162) ;  /* 0xffffff9000a47947 */ /* 0x000fea000383ffff */
.L_x_53:
[----:B-1----:R1:W2:Y:S02]  /*a2a0*/  SYNCS.PHASECHK.TRANS64.TRYWAIT P1, [R0+URZ+0x80], R8 ;  /* 0x00008008000075a7 */ /* 0x0022a400080211ff */
[----:B--2---:R-:W-:Y:S05]  /*a2b0*/  @!P1 NANOSLEEP.SYNCS 0x989680 ;  /* 0x009896800000995d */ /* 0x004fea0003900000 */
[----:B------:R-:W2:Y:S02]  /*a2c0*/  @!P1 SYNCS.PHASECHK.TRANS64 P1, [R0+URZ+0x80], R8 ;  /* 0x00008008000095a7 */ /* 0x000ea400080210ff */
[----:B--2---:R-:W-:Y:S05]  /*a2d0*/  @!P1 BRA `(.L_x_53) ;  /* 0xfffffffc00f09947 */ /* 0x004fea000383ffff */
[----:B------:R-:W-:Y:S05]  /*a2e0*/  BRA `(.L_x_163) ;  /* 0xffffff9000d47947 */ /* 0x000fea000383ffff */
.L_x_56:
[----:B------:R-:W-:-:S07]  /*a2f0*/  MOV R0, UR4 ;  /* 0x0000000400007c02 */ /* 0x000fce0008000f00 */
.L_x_164:
[----:B-1----:R1:W2:Y:S02]  /*a300*/  SYNCS.PHASECHK.TRANS64.TRYWAIT P0, [R0+URZ+0x90], R2 ;  /* 0x00009002000075a7 */ /* 0x0022a400080011ff */
[----:B--2---:R-:W-:Y:S05]  /*a310*/  @!P0 NANOSLEEP.SYNCS 0x989680 ;  /* 0x009896800000895d */ /* 0x004fea0003900000 */
[----:B------:R-:W2:Y:S02]  /*a320*/  @!P0 SYNCS.PHASECHK.TRANS64 P0, [R0+URZ+0x90], R2 ;  /* 0x00009002000085a7 */ /* 0x000ea400080010ff */
[----:B--2---:R-:W-:Y:S05]  /*a330*/  @!P0 BRA `(.L_x_164) ;  /* 0xfffffffc00f08947 */ /* 0x004fea000383ffff */
[----:B------:R-:W-:Y:S05]  /*a340*/  BRA `(.L_x_55) ;  /* 0xffffff9400287947 */ /* 0x000fea000383ffff */
.L_x_65:
[----:B-1----:R-:W-:-:S04]  /*a350*/  MOV R7, UR5 ;  /* 0x0000000500077c02 */ /* 0x002fc80008000f00 */
[----:B------:R1:W2:Y:S03]  /*a360*/  SYNCS.PHASECHK.TRANS64.TRYWAIT P0, [R7+URZ+0x8], R8 ;  /* 0x00000808070075a7 */ /* 0x0002a600080011ff */
[----:B--2---:R-:W-:Y:S05]  /*a370*/  @!P0 NANOSLEEP.SYNCS 0x989680 ;  /* 0x009896800000895d */ /* 0x004fea0003900000 */
[----:B------:R-:W2:Y:S02]  /*a380*/  @!P0 SYNCS.PHASECHK.TRANS64 P0, [R7+URZ+0x8], R8 ;  /* 0x00000808070085a7 */ /* 0x000ea400080010ff */
[----:B--2---:R-:W-:Y:S05]  /*a390*/  @!P0 BRA `(.L_x_65) ;  /* 0xfffffffc00ec8947 */ /* 0x004fea000383ffff */
[----:B------:R-:W-:Y:S05]  /*a3a0*/  BRA `(.L_x_64) ;  /* 0xffffff9400e87947 */ /* 0x000fea000383ffff */
.L_x_67:
[----:B------:R-:W-:Y:S01]  /*a3b0*/  BSSY B0, `(.L_x_165) ;  /* 0x0000006000007945 */ /* 0x000fe20003800000 */
[----:B------:R-:W-:-:S07]  /*a3c0*/  MOV R15, 0xffffffff ;  /* 0xffffffff000f7802 */ /* 0x000fce0000000f00 */
[----:B-1---5:R-:W-:Y:S05]  /*a3d0*/  WARPSYNC.COLLECTIVE R15, `(.L_x_166) ;  /* 0x000000000f0c7348 */ /* 0x022fea0003c00000 */
[----:B------:R-:W-:Y:S02]  /*a3e0*/  ELECT P6, UR79, PT ;  /* 0x00000000004f782f */ /* 0x000fe400038c0000 */
[----:B------:R-:W-:Y:S01]  /*a3f0*/  MOV R14, UR79 ;  /* 0x0000004f000e7c02 */ /* 0x000fe20008000f00 */
[----:B-1---5:R-:W-:Y:S10]  /*a400*/  ENDCOLLECTIVE ;  /* 0x000000000000791b */ /* 0x022ff40003800000 */
.L_x_166:
[----:B------:R-:W-:Y:S05]  /*a410*/  BSYNC B0 ;  /* 0x0000000000007941 */ /* 0x000fea0003800000 */
.L_x_165:
[----:B------:R-:W-:Y:S01]  /*a420*/  PLOP3.LUT P0, PT, P6, PT, PT, 0x80, 0x8 ;  /* 0x000000000008781c */ /* 0x000fe2000370f070 */
[----:B------:R-:W-:-:S12]  /*a430*/  BRA `(.L_x_167) ;  /* 0xffffff9800187947 */ /* 0x000fd8000383ffff */
.L_x_69:
[----:B-1----:R-:W-:-:S04]  /*a440*/  MOV R5, UR5 ;  /* 0x0000000500057c02 */ /* 0x002fc80008000f00 */
[----:B------:R1:W2:Y:S03]  /*a450*/  SYNCS.PHASECHK.TRANS64.TRYWAIT P0, [R5+URZ+0x8], R6 ;  /* 0x00000806050075a7 */ /* 0x0002a600080011ff */
[----:B--2---:R-:W-:Y:S05]  /*a460*/  @!P0 NANOSLEEP.SYNCS 0x989680 ;  /* 0x009896800000895d */ /* 0x004fea0003900000 */
[----:B------:R-:W2:Y:S02]  /*a470*/  @!P0 SYNCS.PHASECHK.TRANS64 P0, [R5+URZ+0x8], R6 ;  /* 0x00000806050085a7 */ /* 0x000ea400080010ff */
[----:B--2---:R-:W-:Y:S05]  /*a480*/  @!P0 BRA `(.L_x_69) ;  /* 0xfffffffc00ec8947 */ /* 0x004fea000383ffff */
[----:B------:R-:W-:Y:S05]  /*a490*/  BRA `(.L_x_68) ;  /* 0xffffff98001c7947 */ /* 0x000fea000383ffff */
.L_x_70:
[----:B-1----:R1:W2:Y:S02]  /*a4a0*/  SYNCS.PHASECHK.TRANS64.TRYWAIT P0, [R3+URZ+0x80], R4 ;  /* 0x00008004030075a7 */ /* 0x0022a400080011ff */
[----:B--2---:R-:W-:Y:S05]  /*a4b0*/  @!P0 NANOSLEEP.SYNCS 0x989680 ;  /* 0x009896800000895d */ /* 0x004fea0003900000 */
[----:B------:R-:W2:Y:S02]  /*a4c0*/  @!P0 SYNCS.PHASECHK.TRANS64 P0, [R3+URZ+0x80], R4 ;  /* 0x00008004030085a7 */ /* 0x000ea400080010ff */
[----:B--2---:R-:W-:Y:S05]  /*a4d0*/  @!P0 BRA `(.L_x_70) ;  /* 0xfffffffc00f08947 */ /* 0x004fea000383ffff */
[----:B------:R-:W-:Y:S05]  /*a4e0*/  BRA `(.L_x_168) ;  /* 0xffffff9c002c7947 */ /* 0x000fea000383ffff */
.L_x_72:
[----:B------:R-:W-:-:S13]  /*a4f0*/  R2UR UR4, R4 ;  /* 0x00000000040472ca */ /* 0x000fda00000e0000 */
[----:B------:R-:W-:-:S07]  /*a500*/  MOV R3, UR4 ;  /* 0x0000000400037c02 */ /* 0x000fce0008000f00 */
.L_x_169:
[----:B-1----:R1:W2:Y:S02]  /*a510*/  SYNCS.PHASECHK.TRANS64.TRYWAIT P0, [R3+URZ+0xc0], R5 ;  /* 0x0000c005030075a7 */ /* 0x0022a400080011ff */
[----:B--2---:R-:W-:Y:S05]  /*a520*/  @!P0 NANOSLEEP.SYNCS 0x989680 ;  /* 0x009896800000895d */ /* 0x004fea0003900000 */
[----:B------:R-:W2:Y:S02]  /*a530*/  @!P0 SYNCS.PHASECHK.TRANS64 P0, [R3+URZ+0xc0], R5 ;  /* 0x0000c005030085a7 */ /* 0x000ea400080010ff */
[----:B--2---:R-:W-:Y:S05]  /*a540*/  @!P0 BRA `(.L_x_169) ;  /* 0xfffffffc00f08947 */ /* 0x004fea000383ffff */
[----:B------:R-:W-:Y:S05]  /*a550*/  BRA `(.L_x_170) ;  /* 0xffffff9c00807947 */ /* 0x000fea000383ffff */
.L_x_75:
[----:B------:R-:W-:Y:S07]  /*a560*/  MOV R3, UR5 ;  /* 0x0000000500037c02 */ /* 0x000fee0008000f00 */
.L_x_171:
[----:B-1----:R1:W2:Y:S02]  /*a570*/  SYNCS.PHASECHK.TRANS64.TRYWAIT P0, [R3+URZ], R5 ;  /* 0x00000005030075a7 */ /* 0x0022a400080011ff */
[----:B--2---:R-:W-:Y:S05]  /*a580*/  @!P0 NANOSLEEP.SYNCS 0x989680 ;  /* 0x009896800000895d */ /* 0x004fea0003900000 */
[----:B------:R-:W2:Y:S02]  /*a590*/  @!P0 SYNCS.PHASECHK.TRANS64 P0, [R3+URZ], R5 ;  /* 0x00000005030085a7 */ /* 0x000ea400080010ff */
[----:B--2---:R-:W-:Y:S05]  /*a5a0*/  @!P0 BRA `(.L_x_171) ;  /* 0xfffffffc00f08947 */ /* 0x004fea000383ffff */
[----:B------:R-:W-:Y:S05]  /*a5b0*/  BRA `(.L_x_74) ;  /* 0xffffff9c00987947 */ /* 0x000fea000383ffff */
.L_x_79:
[----:B-1----:R-:W-:-:S07]  /*a5c0*/  MOV R2, UR4 ;  /* 0x0000000400027c02 */ /* 0x002fce0008000f00 */
.L_x_172:
[----:B-1----:R1:W2:Y:S02]  /*a5d0*/  SYNCS.PHASECHK.TRANS64.TRYWAIT P0, [R2+URZ], R3 ;  /* 0x00000003020075a7 */ /* 0x0022a400080011ff */
[----:B--2---:R-:W-:Y:S05]  /*a5e0*/  @!P0 NANOSLEEP.SYNCS 0x989680 ;  /* 0x009896800000895d */ /* 0x004fea0003900000 */
[----:B------:R-:W2:Y:S02]  /*a5f0*/  @!P0 SYNCS.PHASECHK.TRANS64 P0, [R2+URZ], R3 ;  /* 0x00000003020085a7 */ /* 0x000ea400080010ff */
[----:B--2---:R-:W-:Y:S05]  /*a600*/  @!P0 BRA `(.L_x_172) ;  /* 0xfffffffc00f08947 */ /* 0x004fea000383ffff */
[----:B------:R-:W-:Y:S05]  /*a610*/  BRA `(.L_x_173) ;  /* 0xffffffa400b07947 */ /* 0x000fea000383ffff */
.L_x_80:
[----:B------:R-:W-:-:S07]  /*a620*/  MOV R2, UR5 ;  /* 0x0000000500027c02 */ /* 0x000fce0008000f00 */
.L_x_174:
[----:B-1----:R1:W2:Y:S02]  /*a630*/  SYNCS.PHASECHK.TRANS64.TRYWAIT P0, [R2+URZ], R4 ;  /* 0x00000004020075a7 */ /* 0x0022a400080011ff */
[----:B--2---:R-:W-:Y:S05]  /*a640*/  @!P0 NANOSLEEP.SYNCS 0x989680 ;  /* 0x009896800000895d */ /* 0x004fea0003900000 */
[----:B------:R-:W2:Y:S02]  /*a650*/  @!P0 SYNCS.PHASECHK.TRANS64 P0, [R2+URZ], R4 ;  /* 0x00000004020085a7 */ /* 0x000ea400080010ff */
[----:B--2---:R-:W-:Y:S05]  /*a660*/  @!P0 BRA `(.L_x_174) ;  /* 0xfffffffc00f08947 */ /* 0x004fea000383ffff */
[----:B------:R-:W-:Y:S05]  /*a670*/  BRA `(.L_x_175) ;  /* 0xffffffa400c07947 */ /* 0x000fea000383ffff */
.L_x_81:
[----:B------:R-:W-:-:S07]  /*a680*/  MOV R2, UR5 ;  /* 0x0000000500027c02 */ /* 0x000fce0008000f00 */
.L_x_176:
[----:B-1----:R1:W2:Y:S02]  /*a690*/  SYNCS.PHASECHK.TRANS64.TRYWAIT P0, [R2+URZ], R4 ;  /* 0x00000004020075a7 */ /* 0x0022a400080011ff */
[----:B--2---:R-:W-:Y:S05]  /*a6a0*/  @!P0 NANOSLEEP.SYNCS 0x989680 ;  /* 0x009896800000895d */ /* 0x004fea0003900000 */
[----:B------:R-:W2:Y:S02]  /*a6b0*/  @!P0 SYNCS.PHASECHK.TRANS64 P0, [R2+URZ], R4 ;  /* 0x00000004020085a7 */ /* 0x000ea400080010ff */
[----:B--2---:R-:W-:Y:S05]  /*a6c0*/  @!P0 BRA `(.L_x_176) ;  /* 0xfffffffc00f08947 */ /* 0x004fea000383ffff */
[----:B------:R-:W-:Y:S05]  /*a6d0*/  BRA `(.L_x_177) ;  /* 0xffffffa400cc7947 */ /* 0x000fea000383ffff */
.L_x_84:
[----:B------:R-:W-:-:S07]  /*a6e0*/  MOV R2, UR62 ;  /* 0x0000003e00027c02 */ /* 0x000fce0008000f00 */
.L_x_178:
[----:B-1----:R1:W2:Y:S02]  /*a6f0*/  SYNCS.PHASECHK.TRANS64.TRYWAIT P1, [R2+URZ+0x100], R3 ;  /* 0x00010003020075a7 */ /* 0x0022a400080211ff */
[----:B--2---:R-:W-:Y:S05]  /*a700*/  @!P1 NANOSLEEP.SYNCS 0x989680 ;  /* 0x009896800000995d */ /* 0x004fea0003900000 */
[----:B------:R-:W2:Y:S02]  /*a710*/  @!P1 SYNCS.PHASECHK.TRANS64 P1, [R2+URZ+0x100], R3 ;  /* 0x00010003020095a7 */ /* 0x000ea400080210ff */
[----:B--2---:R-:W-:Y:S05]  /*a720*/  @!P1 BRA `(.L_x_178) ;  /* 0xfffffffc00f09947 */ /* 0x004fea000383ffff */
[----:B------:R-:W-:Y:S05]  /*a730*/  BRA `(.L_x_179) ;  /* 0xffffffa8001c7947 */ /* 0x000fea000383ffff */
.L_x_89:
[----:B--2---:R2:W3:Y:S02]  /*a740*/  SYNCS.PHASECHK.TRANS64.TRYWAIT P0, [R12+URZ+0x80], R0 ;  /* 0x000080000c0075a7 */ /* 0x0044e400080011ff */
[----:B---3--:R-:W-:Y:S05]  /*a750*/  @!P0 NANOSLEEP.SYNCS 0x989680 ;  /* 0x009896800000895d */ /* 0x008fea0003900000 */
[----:B------:R-:W3:Y:S02]  /*a760*/  @!P0 SYNCS.PHASECHK.TRANS64 P0, [R12+URZ+0x80], R0 ;  /* 0x000080000c0085a7 */ /* 0x000ee400080010ff */
[----:B---3--:R-:W-:Y:S05]  /*a770*/  @!P0 BRA `(.L_x_89) ;  /* 0xfffffffc00f08947 */ /* 0x008fea000383ffff */
[----:B------:R-:W-:Y:S05]  /*a780*/  BRA `(.L_x_180) ;  /* 0xffffffac00507947 */ /* 0x000fea000383ffff */
.L_x_92:
[----:B-1----:R-:W-:Y:S07]  /*a790*/  MOV R0, UR21 ;  /* 0x0000001500007c02 */ /* 0x002fee0008000f00 */
.L_x_181:
[----:B-1----:R1:W2:Y:S02]  /*a7a0*/  SYNCS.PHASECHK.TRANS64.TRYWAIT P2, [R0+URZ+0x78], R6 ;  /* 0x00007806000075a7 */ /* 0x0022a400080411ff */
[----:B--2---:R-:W-:Y:S05]  /*a7b0*/  @!P2 NANOSLEEP.SYNCS 0x989680 ;  /* 0x009896800000a95d */ /* 0x004fea0003900000 */
[----:B------:R-:W2:Y:S02]  /*a7c0*/  @!P2 SYNCS.PHASECHK.TRANS64 P2, [R0+URZ+0x78], R6 ;  /* 0x000078060000a5a7 */ /* 0x000ea400080410ff */
[----:B--2---:R-:W-:Y:S05]  /*a7d0*/  @!P2 BRA `(.L_x_181) ;  /* 0xfffffffc00f0a947 */ /* 0x004fea000383ffff */
[----:B------:R-:W-:Y:S05]  /*a7e0*/  BRA `(.L_x_91) ;  /* 0xffffffb000b87947 */ /* 0x000fea000383ffff */
.L_x_95:
[----:B------:R-:W-:Y:S07]  /*a7f0*/  MOV R0, UR21 ;  /* 0x0000001500007c02 */ /* 0x000fee0008000f00 */
.L_x_182:
[----:B-1----:R1:W2:Y:S02]  /*a800*/  SYNCS.PHASECHK.TRANS64.TRYWAIT P0, [R0+URZ+0x50], R9 ;  /* 0x00005009000075a7 */ /* 0x0022a400080011ff */
[----:B--2---:R-:W-:Y:S05]  /*a810*/  @!P0 NANOSLEEP.SYNCS 0x989680 ;  /* 0x009896800000895d */ /* 0x004fea0003900000 */
[----:B------:R-:W2:Y:S02]  /*a820*/  @!P0 SYNCS.PHASECHK.TRANS64 P0, [R0+URZ+0x50], R9 ;  /* 0x00005009000085a7 */ /* 0x000ea400080010ff */
[----:B--2---:R-:W-:Y:S05]  /*a830*/  @!P0 BRA `(.L_x_182) ;  /* 0xfffffffc00f08947 */ /* 0x004fea000383ffff */
[----:B------:R-:W-:Y:S05]  /*a840*/  BRA `(.L_x_183) ;  /* 0xffffffb400147947 */ /* 0x000fea000383ffff */
.L_x_96:
[----:B------:R-:W-:Y:S07]  /*a850*/  MOV R0, UR21 ;  /* 0x0000001500007c02 */ /* 0x000fee0008000f00 */
.L_x_184:
[----:B-1----:R1:W2:Y:S02]  /*a860*/  SYNCS.PHASECHK.TRANS64.TRYWAIT P0, [R0+URZ+0x58], R9 ;  /* 0x00005809000075a7 */ /* 0x0022a400080011ff */
[----:B--2---:R-:W-:Y:S05]  /*a870*/  @!P0 NANOSLEEP.SYNCS 0x989680 ;  /* 0x009896800000895d */ /* 0x004fea0003900000 */
[----:B------:R-:W2:Y:S02]  /*a880*/  @!P0 SYNCS.PHASECHK.TRANS64 P0, [R0+URZ+0x58], R9 ;  /* 0x00005809000085a7 */ /* 0x000ea400080010ff */
[----:B--2---:R-:W-:Y:S05]  /*a890*/  @!P0 BRA `(.L_x_184) ;  /* 0xfffffffc00f08947 */ /* 0x004fea000383ffff */
[----:B------:R-:W-:Y:S05]  /*a8a0*/  BRA `(.L_x_185) ;  /* 0xffffffb400747947 */ /* 0x000fea000383ffff */
.L_x_97:
[----:B------:R-:W-:Y:S07]  /*a8b0*/  MOV R0, UR21 ;  /* 0x0000001500007c02 */ /* 0x000fee0008000f00 */
.L_x_186:
[----:B-1----:R1:W2:Y:S02]  /*a8c0*/  SYNCS.PHASECHK.TRANS64.TRYWAIT P0, [R0+URZ+0x60], R9 ;  /* 0x00006009000075a7 */ /* 0x0022a400080011ff */
[----:B--2---:R-:W-:Y:S05]  /*a8d0*/  @!P0 NANOSLEEP.SYNCS 0x989680 ;  /* 0x009896800000895d */ /* 0x004fea0003900000 */
[----:B------:R-:W2:Y:S02]  /*a8e0*/  @!P0 SYNCS.PHASECHK.TRANS64 P0, [R0+URZ+0x60], R9 ;  /* 0x00006009000085a7 */ /* 0x000ea400080010ff */
[----:B--2---:R-:W-:Y:S05]  /*a8f0*/  @!P0 BRA `(.L_x_186) ;  /* 0xfffffffc00f08947 */ /* 0x004fea000383ffff */
[----:B------:R-:W-:Y:S05]  /*a900*/  BRA `(.L_x_187) ;  /* 0xffffffb400d87947 */ /* 0x000fea000383ffff */
.L_x_98:
[----:B------:R-:W-:Y:S07]  /*a910*/  MOV R0, UR21 ;  /* 0x0000001500007c02 */ /* 0x000fee0008000f00 */
.L_x_188:
[----:B-1----:R1:W2:Y:S02]  /*a920*/  SYNCS.PHASECHK.TRANS64.TRYWAIT P0, [R0+URZ+0x68], R9 ;  /* 0x00006809000075a7 */ /* 0x0022a400080011ff */
[----:B--2---:R-:W-:Y:S05]  /*a930*/  @!P0 NANOSLEEP.SYNCS 0x989680 ;  /* 0x009896800000895d */ /* 0x004fea0003900000 */
[----:B------:R-:W2:Y:S02]  /*a940*/  @!P0 SYNCS.PHASECHK.TRANS64 P0, [R0+URZ+0x68], R9 ;  /* 0x00006809000085a7 */ /* 0x000ea400080010ff */
[----:B--2---:R-:W-:Y:S05]  /*a950*/  @!P0 BRA `(.L_x_188) ;  /* 0xfffffffc00f08947 */ /* 0x004fea000383ffff */
[----:B------:R-:W-:Y:S05]  /*a960*/  BRA `(.L_x_189) ;  /* 0xffffffb800387947 */ /* 0x000fea000383ffff */
.L_x_100:
[----:B------:R-:W-:-:S07]  /*a970*/  MOV R0, UR21 ;  /* 0x0000001500007c02 */ /* 0x000fce0008000f00 */
.L_x_190:
[----:B-1----:R1:W3:Y:S02]  /*a980*/  SYNCS.PHASECHK.TRANS64.TRYWAIT P0, [R0+URZ+0x50], R2 ;  /* 0x00005002000075a7 */ /* 0x0022e400080011ff */
[----:B---3--:R-:W-:Y:S05]  /*a990*/  @!P0 NANOSLEEP.SYNCS 0x989680 ;  /* 0x009896800000895d */ /* 0x008fea0003900000 */
[----:B------:R-:W3:Y:S02]  /*a9a0*/  @!P0 SYNCS.PHASECHK.TRANS64 P0, [R0+URZ+0x50], R2 ;  /* 0x00005002000085a7 */ /* 0x000ee400080010ff */
[----:B---3--:R-:W-:Y:S05]  /*a9b0*/  @!P0 BRA `(.L_x_190) ;  /* 0xfffffffc00f08947 */ /* 0x008fea000383ffff */
[----:B------:R-:W-:Y:S05]  /*a9c0*/  BRA `(.L_x_191) ;  /* 0xffffffb800c87947 */ /* 0x000fea000383ffff */
.L_x_101:
[----:B-1----:R-:W-:-:S07]  /*a9d0*/  MOV R0, UR21 ;  /* 0x0000001500007c02 */ /* 0x002fce0008000f00 */
.L_x_192:
[----:B-1----:R1:W3:Y:S02]  /*a9e0*/  SYNCS.PHASECHK.TRANS64.TRYWAIT P0, [R0+URZ+0x58], R2 ;  /* 0x00005802000075a7 */ /* 0x0022e400080011ff */
[----:B---3--:R-:W-:Y:S05]  /*a9f0*/  @!P0 NANOSLEEP.SYNCS 0x989680 ;  /* 0x009896800000895d */ /* 0x008fea0003900000 */
[----:B------:R-:W3:Y:S02]  /*aa00*/  @!P0 SYNCS.PHASECHK.TRANS64 P0, [R0+URZ+0x58], R2 ;  /* 0x00005802000085a7 */ /* 0x000ee400080010ff */
[----:B---3--:R-:W-:Y:S05]  /*aa10*/  @!P0 BRA `(.L_x_192) ;  /* 0xfffffffc00f08947 */ /* 0x008fea000383ffff */
[----:B------:R-:W-:Y:S05]  /*aa20*/  BRA `(.L_x_193) ;  /* 0xffffffb800b87947 */ /* 0x000fea000383ffff */
.L_x_102:
[----:B-1----:R-:W-:-:S07]  /*aa30*/  MOV R0, UR21 ;  /* 0x0000001500007c02 */ /* 0x002fce0008000f00 */
.L_x_194:
[----:B-1----:R1:W3:Y:S02]  /*aa40*/  SYNCS.PHASECHK.TRANS64.TRYWAIT P0, [R0+URZ+0x60], R2 ;  /* 0x00006002000075a7 */ /* 0x0022e400080011ff */
[----:B---3--:R-:W-:Y:S05]  /*aa50*/  @!P0 NANOSLEEP.SYNCS 0x989680 ;  /* 0x009896800000895d */ /* 0x008fea0003900000 */
[----:B------:R-:W3:Y:S02]  /*aa60*/  @!P0 SYNCS.PHASECHK.TRANS64 P0, [R0+URZ+0x60], R2 ;  /* 0x00006002000085a7 */ /* 0x000ee400080010ff */
[----:B---3--:R-:W-:Y:S05]  /*aa70*/  @!P0 BRA `(.L_x_194) ;  /* 0xfffffffc00f08947 */ /* 0x008fea000383ffff */
[----:B------:R-:W-:Y:S05]  /*aa80*/  BRA `(.L_x_195) ;  /* 0xffffffb800a87947 */ /* 0x000fea000383ffff */
.L_x_104:
[----:B--2---:R2:W4:Y:S02]  /*aa90*/  SYNCS.PHASECHK.TRANS64.TRYWAIT P0, [R3+URZ+0x80], R0 ;  /* 0x00008000030075a7 */ /* 0x00452400080011ff */
[----:B----4-:R-:W-:Y:S05]  /*aaa0*/  @!P0 NANOSLEEP.SYNCS 0x989680 ;  /* 0x009896800000895d */ /* 0x010fea0003900000 */
[----:B------:R-:W4:Y:S02]  /*aab0*/  @!P0 SYNCS.PHASECHK.TRANS64 P0, [R3+URZ+0x80], R0 ;  /* 0x00008000030085a7 */ /* 0x000f2400080010ff */
[----:B----4-:R-:W-:Y:S05]  /*aac0*/  @!P0 BRA `(.L_x_104) ;  /* 0xfffffffc00f08947 */ /* 0x010fea000383ffff */
[----:B------:R-:W-:Y:S05]  /*aad0*/  BRA `(.L_x_196) ;  /* 0xffffffbc00887947 */ /* 0x000fea000383ffff */
.L_x_115:
[----:B-1----:R-:W-:Y:S04]  /*aae0*/  MOV R2, UR43 ;  /* 0x0000002b00027c02 */ /* 0x002fe80008000f00 */
[----:B------:R1:W2:Y:S03]  /*aaf0*/  SYNCS.PHASECHK.TRANS64.TRYWAIT P0, [R2+URZ+0x30], R3 ;  /* 0x00003003020075a7 */ /* 0x0002a600080011ff */
[----:B--2---:R-:W-:Y:S05]  /*ab00*/  @!P0 NANOSLEEP.SYNCS 0x989680 ;  /* 0x009896800000895d */ /* 0x004fea0003900000 */
[----:B------:R-:W2:Y:S02]  /*ab10*/  @!P0 SYNCS.PHASECHK.TRANS64 P0, [R2+URZ+0x30], R3 ;  /* 0x00003003020085a7 */ /* 0x000ea400080010ff */
[----:B--2---:R-:W-:Y:S05]  /*ab20*/  @!P0 BRA `(.L_x_115) ;  /* 0xfffffffc00ec8947 */ /* 0x004fea000383ffff */
[----:B------:R-:W-:Y:S05]  /*ab30*/  BRA `(.L_x_114) ;  /* 0xffffffc800d87947 */ /* 0x000fea000383ffff */
.L_x_117:
[----:B-1----:R1:W3:Y:S02]  /*ab40*/  SYNCS.PHASECHK.TRANS64.TRYWAIT P1, [R74+URZ+0xa0], R0 ;  /* 0x0000a0004a0075a7 */ /* 0x0022e400080211ff */
[----:B---3--:R-:W-:Y:S05]  /*ab50*/  @!P1 NANOSLEEP.SYNCS 0x989680 ;  /* 0x009896800000995d */ /* 0x008fea0003900000 */
[----:B------:R-:W3:Y:S02]  /*ab60*/  @!P1 SYNCS.PHASECHK.TRANS64 P1, [R74+URZ+0xa0], R0 ;  /* 0x0000a0004a0095a7 */ /* 0x000ee400080210ff */
[----:B---3--:R-:W-:Y:S05]  /*ab70*/  @!P1 BRA `(.L_x_117) ;  /* 0xfffffffc00f09947 */ /* 0x008fea000383ffff */
[----:B------:R-:W-:Y:S05]  /*ab80*/  BRA `(.L_x_116) ;  /* 0xffffffcc00007947 */ /* 0x000fea000383ffff */
.L_x_126:
[----:B-1----:R1:W3:Y:S02]  /*ab90*/  SYNCS.PHASECHK.TRANS64.TRYWAIT P0, [R2+URZ+0x30], R0 ;  /* 0x00003000020075a7 */ /* 0x0022e400080011ff */
[----:B---3--:R-:W-:Y:S05]  /*aba0*/  @!P0 NANOSLEEP.SYNCS 0x989680 ;  /* 0x009896800000895d */ /* 0x008fea0003900000 */
[----:B------:R-:W3:Y:S02]  /*abb0*/  @!P0 SYNCS.PHASECHK.TRANS64 P0, [R2+URZ+0x30], R0 ;  /* 0x00003000020085a7 */ /* 0x000ee400080010ff */
[----:B---3--:R-:W-:Y:S05]  /*abc0*/  @!P0 BRA `(.L_x_126) ;  /* 0xfffffffc00f08947 */ /* 0x008fea000383ffff */
[----:B------:R-:W-:Y:S05]  /*abd0*/  BRA `(.L_x_125) ;  /* 0xffffffd400307947 */ /* 0x000fea000383ffff */
.L_x_134:
[----:B-1----:R1:W3:Y:S02]  /*abe0*/  SYNCS.PHASECHK.TRANS64.TRYWAIT P0, [R0+URZ+0x30], R6 ;  /* 0x00003006000075a7 */ /* 0x0022e400080011ff */
[----:B---3--:R-:W-:Y:S05]  /*abf0*/  @!P0 NANOSLEEP.SYNCS 0x989680 ;  /* 0x009896800000895d */ /* 0x008fea0003900000 */
[----:B------:R-:W3:Y:S02]  /*ac00*/  @!P0 SYNCS.PHASECHK.TRANS64 P0, [R0+URZ+0x30], R6 ;  /* 0x00003006000085a7 */ /* 0x000ee400080010ff */
[----:B---3--:R-:W-:Y:S05]  /*ac10*/  @!P0 BRA `(.L_x_134) ;  /* 0xfffffffc00f08947 */ /* 0x008fea000383ffff */
[----:B------:R-:W-:Y:S05]  /*ac20*/  BRA `(.L_x_133) ;  /* 0xffffffdc00887947 */ /* 0x000fea000383ffff */
.L_x_142:
[----:B-1----:R1:W3:Y:S02]  /*ac30*/  SYNCS.PHASECHK.TRANS64.TRYWAIT P0, [R0+URZ+0x30], R5 ;  /* 0x00003005000075a7 */ /* 0x0022e400080011ff */
[----:B---3--:R-:W-:Y:S05]  /*ac40*/  @!P0 NANOSLEEP.SYNCS 0x989680 ;  /* 0x009896800000895d */ /* 0x008fea0003900000 */
[----:B------:R-:W3:Y:S02]  /*ac50*/  @!P0 SYNCS.PHASECHK.TRANS64 P0, [R0+URZ+0x30], R5 ;  /* 0x00003005000085a7 */ /* 0x000ee400080010ff */
[----:B---3--:R-:W-:Y:S05]  /*ac60*/  @!P0 BRA `(.L_x_142) ;  /* 0xfffffffc00f08947 */ /* 0x008fea000383ffff */
[----:B------:R-:W-:Y:S05]  /*ac70*/  BRA `(.L_x_141) ;  /* 0xffffffe400e07947 */ /* 0x000fea000383ffff */
        .weak           $__internal_0_$__cuda_sm10x_tcgen05_guardrail_trap_col_being_dealloced_not_returned_by_alloc
        .type           $__internal_0_$__cuda_sm10x_tcgen05_guardrail_trap_col_being_dealloced_not_returned_by_alloc,@function
        .size           $__internal_0_$__cuda_sm10x_tcgen05_guardrail_trap_col_being_dealloced_not_returned_by_alloc,($__internal_1_$__cuda_sm10x_tcgen05_guardrail_trap_phase_invalid_during_alloc - $__internal_0_$__cuda_sm10x_tcgen05_guardrail_trap_col_being_dealloced_not_returned_by_alloc)
$__internal_0_$__cuda_sm10x_tcgen05_guardrail_trap_col_being_dealloced_not_returned_by_alloc:
[----:B------:R-:W-:Y:S05]  /*ac80*/  BPT.TRAP 0x1 ;  /* 0x000000040000795c */ /* 0x000fea0000300000 */
[----:B------:R-:W-:-:S04]  /*ac90*/  HFMA2 R3, -RZ, RZ, 0, 0 ;  /* 0x00000000ff037431 */ /* 0x000fc800000001ff */
[----:B------:R-:W-:Y:S05]  /*aca0*/  RET.REL.NODEC R2 `(_ZN7cutlass13device_kernelINS_4gemm6kernel13GemmUniversalIN4cute5tupleIJiiiiEEENS1_10collective13CollectiveMmaINS1_35MainloopSm100TmaUmmaWarpSpecializedILi3ELi2ELi4ENS5_IJNS4_1CILi4EEESB_NSA_ILi1EEEEEEEENS5_IJNSA_ILi128EEESF_SF_EEENS_10tfloat32_tENS5_IJlSC_lEEESH_SI_NS4_8TiledMMAINS4_8MMA_AtomIJNS4_23SM100_MMA_TF32_2x1SM_SSISH_SH_fLi128ELi128ELNS4_4UMMA5MajorE0ELSN_0ELNSM_7ScaleInE0ELSO_0EEEEEENS4_6LayoutINS5_IJSC_SC_SC_EEENS5_IJNSA_ILi0EEEST_ST_EEEEENS5_IJNS4_10UnderscoreESW_SW_EEEEENS4_28SM100_TMA_2SM_LOAD_MULTICASTENS4_14ComposedLayoutINS4_7SwizzleILi3ELi4ELi3EEENS4_18smem_ptr_flag_bitsILi32EEENSR_INS5_IJNSA_ILi8EEENSA_ILi32EEEEEENS5_IJS16_SC_EEEEEEEvNS4_8identityESZ_S1A_vS1B_EENS_8epilogue10collective18CollectiveEpilogueINS1D_23Sm100TmaWarpSpecializedILi4ELi2ELi16ELb1ELb0EEEJNS5_IJNSA_ILi64EEESF_SF_EEENS5_IJNSR_IS1I_SC_EENSR_INS5_IJNSA_ILi16EEENSA_ILi2EEEEEENS5_IJSC_S1I_EEEEEEEESH_SI_SH_SI_NS1D_6fusion15FusionCallbacksIS1H_NS1R_17LinearCombinationISH_fSH_fLNS_15FloatRoundStyleE2EEES1J_S1Q_JEEENS4_5SM1004TMEM4LOAD26SM100_TMEM_LOAD_32dp32b16xENS4_13SM90_TMA_LOADENS10_INS11_ILi2ELi4ELi3EEES14_NSR_INS5_IJS15_S1L_EEENS5_IJS1L_SC_EEEEEEENS4_39AutoVectorizingCopyWithAssumedAlignmentILi128EEENS4_14SM90_TMA_STOREES26_S28_S28_EEEvvEEEEvNT_6ParamsE) ;  /* 0xffffff5002d47950 */ /* 0x000fea0003c3ffff */
        .weak           $__internal_1_$__cuda_sm10x_tcgen05_guardrail_trap_phase_invalid_during_alloc
        .type           $__internal_1_$__cuda_sm10x_tcgen05_guardrail_trap_phase_invalid_during_alloc,@function
        .size           $__internal_1_$__cuda_sm10x_tcgen05_guardrail_trap_phase_invalid_during_alloc,($__internal_2_$__cuda_sm10x_tcgen05_guardrail_trap_unallocated_columns_being_dealloced - $__internal_1_$__cuda_sm10x_tcgen05_guardrail_trap_phase_invalid_during_alloc)
$__internal_1_$__cuda_sm10x_tcgen05_guardrail_trap_phase_invalid_during_alloc:
[----:B------:R-:W-:Y:S05]  /*acb0*/  BPT.TRAP 0x1 ;  /* 0x000000040000795c */ /* 0x000fea0000300000 */
[----:B------:R-:W-:-:S04]  /*acc0*/  MOV R7, 0x0 ;  /* 0x0000000000077802 */ /* 0x000fc80000000f00 */
[----:B------:R-:W-:Y:S05]  /*acd0*/  RET.REL.NODEC R6 `(_ZN7cutlass13device_kernelINS_4gemm6kernel13GemmUniversalIN4cute5tupleIJiiiiEEENS1_10collective13CollectiveMmaINS1_35MainloopSm100TmaUmmaWarpSpecializedILi3ELi2ELi4ENS5_IJNS4_1CILi4EEESB_NSA_ILi1EEEEEEEENS5_IJNSA_ILi128EEESF_SF_EEENS_10tfloat32_tENS5_IJlSC_lEEESH_SI_NS4_8TiledMMAINS4_8MMA_AtomIJNS4_23SM100_MMA_TF32_2x1SM_SSISH_SH_fLi128ELi128ELNS4_4UMMA5MajorE0ELSN_0ELNSM_7ScaleInE0ELSO_0EEEEEENS4_6LayoutINS5_IJSC_SC_SC_EEENS5_IJNSA_ILi0EEEST_ST_EEEEENS5_IJNS4_10UnderscoreESW_SW_EEEEENS4_28SM100_TMA_2SM_LOAD_MULTICASTENS4_14ComposedLayoutINS4_7SwizzleILi3ELi4ELi3EEENS4_18smem_ptr_flag_bitsILi32EEENSR_INS5_IJNSA_ILi8EEENSA_ILi32EEEEEENS5_IJS16_SC_EEEEEEEvNS4_8identityESZ_S1A_vS1B_EENS_8epilogue10collective18CollectiveEpilogueINS1D_23Sm100TmaWarpSpecializedILi4ELi2ELi16ELb1ELb0EEEJNS5_IJNSA_ILi64EEESF_SF_EEENS5_IJNSR_IS1I_SC_EENSR_INS5_IJNSA_ILi16EEENSA_ILi2EEEEEENS5_IJSC_S1I_EEEEEEEESH_SI_SH_SI_NS1D_6fusion15FusionCallbacksIS1H_NS1R_17LinearCombinationISH_fSH_fLNS_15FloatRoundStyleE2EEES1J_S1Q_JEEENS4_5SM1004TMEM4LOAD26SM100_TMEM_LOAD_32dp32b16xENS4_13SM90_TMA_LOADENS10_INS11_ILi2ELi4ELi3EEES14_NSR_INS5_IJS15_S1L_EEENS5_IJS1L_SC_EEEEEEENS4_39AutoVectorizingCopyWithAssumedAlignmentILi128EEENS4_14SM90_TMA_STOREES26_S28_S28_EEEvvEEEEvNT_6ParamsE) ;  /* 0xffffff5006c87950 */ /* 0x000fea0003c3ffff */
        .weak           $__internal_2_$__cuda_sm10x_tcgen05_guardrail_trap_unallocated_columns_being_dealloced
        .type           $__internal_2_$__cuda_sm10x_tcgen05_guardrail_trap_unallocated_columns_being_dealloced,@function
        .size           $__internal_2_$__cuda_sm10x_tcgen05_guardrail_trap_unallocated_columns_being_dealloced,(.L_x_198 - $__internal_2_$__cuda_sm10x_tcgen05_guardrail_trap_unallocated_columns_being_dealloced)
$__internal_2_$__cuda_sm10x_tcgen05_guardrail_trap_unallocated_columns_being_dealloced:
[----:B------:R-:W-:Y:S05]  /*ace0*/  BPT.TRAP 0x1 ;  /* 0x000000040000795c */ /* 0x000fea0000300000 */
[----:B------:R-:W-:-:S04]  /*acf0*/  HFMA2 R3, -RZ, RZ, 0, 0 ;  /* 0x00000000ff037431 */ /* 0x000fc800000001ff */
[----:B------:R-:W-:Y:S05]  /*ad00*/  RET.REL.NODEC R2 `(_ZN7cutlass13device_kernelINS_4gemm6kernel13GemmUniversalIN4cute5tupleIJiiiiEEENS1_10collective13CollectiveMmaINS1_35MainloopSm100TmaUmmaWarpSpecializedILi3ELi2ELi4ENS5_IJNS4_1CILi4EEESB_NSA_ILi1EEEEEEEENS5_IJNSA_ILi128EEESF_SF_EEENS_10tfloat32_tENS5_IJlSC_lEEESH_SI_NS4_8TiledMMAINS4_8MMA_AtomIJNS4_23SM100_MMA_TF32_2x1SM_SSISH_SH_fLi128ELi128ELNS4_4UMMA5MajorE0ELSN_0ELNSM_7ScaleInE0ELSO_0EEEEEENS4_6LayoutINS5_IJSC_SC_SC_EEENS5_IJNSA_ILi0EEEST_ST_EEEEENS5_IJNS4_10UnderscoreESW_SW_EEEEENS4_28SM100_TMA_2SM_LOAD_MULTICASTENS4_14ComposedLayoutINS4_7SwizzleILi3ELi4ELi3EEENS4_18smem_ptr_flag_bitsILi32EEENSR_INS5_IJNSA_ILi8EEENSA_ILi32EEEEEENS5_IJS16_SC_EEEEEEEvNS4_8identityESZ_S1A_vS1B_EENS_8epilogue10collective18CollectiveEpilogueINS1D_23Sm100TmaWarpSpecializedILi4ELi2ELi16ELb1ELb0EEEJNS5_IJNSA_ILi64EEESF_SF_EEENS5_IJNSR_IS1I_SC_EENSR_INS5_IJNSA_ILi16EEENSA_ILi2EEEEEENS5_IJSC_S1I_EEEEEEEESH_SI_SH_SI_NS1D_6fusion15FusionCallbacksIS1H_NS1R_17LinearCombinationISH_fSH_fLNS_15FloatRoundStyleE2EEES1J_S1Q_JEEENS4_5SM1004TMEM4LOAD26SM100_TMEM_LOAD_32dp32b16xENS4_13SM90_TMA_LOADENS10_INS11_ILi2ELi4ELi3EEES14_NSR_INS5_IJS15_S1L_EEENS5_IJS1L_SC_EEEEEEENS4_39AutoVectorizingCopyWithAssumedAlignmentILi128EEENS4_14SM90_TMA_STOREES26_S28_S28_EEEvvEEEEvNT_6ParamsE) ;  /* 0xffffff5002bc7950 */ /* 0x000fea0003c3ffff */
.L_x_197:
[----:B------:R-:W-:-:S00]  /*ad10*/  BRA `(.L_x_197) ;  /* 0xfffffffc00fc7947 */ /* 0x000fc0000383ffff */
[----:B------:R-:W-:-:S00]  /*ad20*/  NOP ;  /* 0x0000000000007918 */ /* 0x000fc00000000000 */
        /* <DEDUP_REMOVED lines=13> */
.L_x_198:


//--------------------- .nv.global.init           --------------------------
	.section	.nv.global.init,"aw",@progbits
.nv.global.init:
	.type		$str$27,@object
	.size		$str$27,($str$28 - $str$27)
$str$27:
        /*0000*/ 	.byte	0x28, 0x61, 0x64, 0x64, 0x72, 0x65, 0x73, 0x73, 0x20, 0x26, 0x20, 0x6d, 0x61, 0x73, 0x6b, 0x29
        /*0010*/ 	.byte	0x20, 0x3d, 0x3d, 0x20, 0x30, 0x00
	.type		$str$28,@object
	.size		$str$28,($str$26 - $str$28)
$str$28:
        /*0016*/ 	.byte	0x2f, 0x74, 0x6d, 0x70, 0x2f, 0x63, 0x75, 0x74, 0x6c, 0x61, 0x73, 0x73, 0x5f, 0x73, 0x77, 0x65
        /*0026*/ 	.byte	0x65, 0x70, 0x5f, 0x73, 0x72, 0x63, 0x2f, 0x69, 0x6e, 0x63, 0x6c, 0x75, 0x64, 0x65, 0x2f, 0x63
        /*0036*/ 	.byte	0x75, 0x74, 0x65, 0x2f, 0x70, 0x6f, 0x69, 0x6e, 0x74, 0x65, 0x72, 0x5f, 0x66, 0x6c, 0x61, 0x67
        /*0046*/ 	.byte	0x67, 0x65, 0x64, 0x2e, 0x68, 0x70, 0x70, 0x00
	.type		$str$26,@object
	.size		$str$26,($str$25 - $str$26)
$str$26:
        /*004e*/ 	.byte	0x2f, 0x74, 0x6d, 0x70, 0x2f, 0x63, 0x75, 0x74, 0x6c, 0x61, 0x73, 0x73, 0x5f, 0x73, 0x77, 0x65
        /*005e*/ 	.byte	0x65, 0x70, 0x5f, 0x73, 0x72, 0x63, 0x2f, 0x69, 0x6e, 0x63, 0x6c, 0x75, 0x64, 0x65, 0x2f, 0x63
        /*006e*/ 	.byte	0x75, 0x74, 0x65, 0x2f, 0x61, 0x74, 0x6f, 0x6d, 0x2f, 0x63, 0x6f, 0x70, 0x79, 0x5f, 0x74, 0x72
        /*007e*/ 	.byte	0x61, 0x69, 0x74, 0x73, 0x5f, 0x73, 0x6d, 0x31, 0x30, 0x30, 0x2e, 0x68, 0x70, 0x70, 0x00
	.type		$str$25,@object
	.size		$str$25,(__unnamed_1 - $str$25)
$str$25:
        /*008d*/ 	.byte	0x28, 0x28, 0x75, 0x69, 0x6e, 0x74, 0x33, 0x32, 0x5f, 0x74, 0x28, 0x74, 0x68, 0x72, 0x65, 0x61
        /*009d*/ 	.byte	0x64, 0x49, 0x64, 0x78, 0x2e, 0x78, 0x29, 0x20, 0x2f, 0x20, 0x33, 0x32, 0x29, 0x20, 0x25, 0x20
        /*00ad*/ 	.byte	0x34, 0x29, 0x20, 0x3d, 0x3d, 0x20, 0x28, 0x28, 0x28, 0x74, 0x6d, 0x65, 0x6d, 0x5f, 0x61, 0x64
        /*00bd*/ 	.byte	0x64, 0x72, 0x20, 0x3e, 0x3e, 0x20, 0x31, 0x36, 0x29, 0x20, 0x2f, 0x20, 0x33, 0x32, 0x29, 0x20
        /*00cd*/ 	.byte	0x25, 0x20, 0x34, 0x29, 0x00
	.type		__unnamed_1,@object
	.size		__unnamed_1,(__unnamed_2 - __unnamed_1)
__unnamed_1:
        /*00d2*/ 	.byte	0x61, 0x75, 0x74, 0x6f, 0x20, 0x63, 0x75, 0x74, 0x65, 0x3a, 0x3a, 0x61, 0x73, 0x5f, 0x70, 0x6f
        /* <DEDUP_REMOVED lines=24> */
        /*0262*/ 	.byte	0x43, 0x3c, 0x32, 0x30, 0x34, 0x38, 0x3e, 0x3e, 0x3e, 0x3e, 0x5d, 0x00
	.type		__unnamed_2,@object
	.size		__unnamed_2,(.L_2 - __unnamed_2)
__unnamed_2:
        /* <DEDUP_REMOVED lines=42> */
        /*050e*/ 	.byte	0x3e, 0x5d, 0x00
.L_2:


//--------------------- .nv.shared._ZN7cutlass13device_kernelINS_4gemm6kernel13GemmUniversalIN4cute5tupleIJiiiiEEENS1_10collective13CollectiveMmaINS1_35MainloopSm100TmaUmmaWarpSpecializedILi3ELi2ELi4ENS5_IJNS4_1CILi4EEESB_NSA_ILi1EEEEEEEENS5_IJNSA_ILi128EEESF_SF_EEENS_10tfloat32_tENS5_IJlSC_lEEESH_SI_NS4_8TiledMMAINS4_8MMA_AtomIJNS4_23SM100_MMA_TF32_2x1SM_SSISH_SH_fLi128ELi128ELNS4_4UMMA5MajorE0ELSN_0ELNSM_7ScaleInE0ELSO_0EEEEEENS4_6LayoutINS5_IJSC_SC_SC_EEENS5_IJNSA_ILi0EEEST_ST_EEEEENS5_IJNS4_10UnderscoreESW_SW_EEEEENS4_28SM100_TMA_2SM_LOAD_MULTICASTENS4_14ComposedLayoutINS4_7SwizzleILi3ELi4ELi3EEENS4_18smem_ptr_flag_bitsILi32EEENSR_INS5_IJNSA_ILi8EEENSA_ILi32EEEEEENS5_IJS16_SC_EEEEEEEvNS4_8identityESZ_S1A_vS1B_EENS_8epilogue10collective18CollectiveEpilogueINS1D_23Sm100TmaWarpSpecializedILi4ELi2ELi16ELb1ELb0EEEJNS5_IJNSA_ILi64EEESF_SF_EEENS5_IJNSR_IS1I_SC_EENSR_INS5_IJNSA_ILi16EEENSA_ILi2EEEEEENS5_IJSC_S1I_EEEEEEEESH_SI_SH_SI_NS1D_6fusion15FusionCallbacksIS1H_NS1R_17LinearCombinationISH_fSH_fLNS_15FloatRoundStyleE2EEES1J_S1Q_JEEENS4_5SM1004TMEM4LOAD26SM100_TMEM_LOAD_32dp32b16xENS4_13SM90_TMA_LOADENS10_INS11_ILi2ELi4ELi3EEES14_NSR_INS5_IJS15_S1L_EEENS5_IJS1L_SC_EEEEEEENS4_39AutoVectorizingCopyWithAssumedAlignmentILi128EEENS4_14SM90_TMA_STOREES26_S28_S28_EEEvvEEEEvNT_6ParamsE --------------------------
	.section	.nv.shared._ZN7cutlass13device_kernelINS_4gemm6kernel13GemmUniversalIN4cute5tupleIJiiiiEEENS1_10collective13CollectiveMmaINS1_35MainloopSm100TmaUmmaWarpSpecializedILi3ELi2ELi4ENS5_IJNS4_1CILi4EEESB_NSA_ILi1EEEEEEEENS5_IJNSA_ILi128EEESF_SF_EEENS_10tfloat32_tENS5_IJlSC_lEEESH_SI_NS4_8TiledMMAINS4_8MMA_AtomIJNS4_23SM100_MMA_TF32_2x1SM_SSISH_SH_fLi128ELi128ELNS4_4UMMA5MajorE0ELSN_0ELNSM_7ScaleInE0ELSO_0EEEEEENS4_6LayoutINS5_IJSC_SC_SC_EEENS5_IJNSA_ILi0EEEST_ST_EEEEENS5_IJNS4_10UnderscoreESW_SW_EEEEENS4_28SM100_TMA_2SM_LOAD_MULTICASTENS4_14ComposedLayoutINS4_7SwizzleILi3ELi4ELi3EEENS4_18smem_ptr_flag_bitsILi32EEENSR_INS5_IJNSA_ILi8EEENSA_ILi32EEEEEENS5_IJS16_SC_EEEEEEEvNS4_8identityESZ_S1A_vS1B_EENS_8epilogue10collective18CollectiveEpilogueINS1D_23Sm100TmaWarpSpecializedILi4ELi2ELi16ELb1ELb0EEEJNS5_IJNSA_ILi64EEESF_SF_EEENS5_IJNSR_IS1I_SC_EENSR_INS5_IJNSA_ILi16EEENSA_ILi2EEEEEENS5_IJSC_S1I_EEEEEEEESH_SI_SH_SI_NS1D_6fusion15FusionCallbacksIS1H_NS1R_17LinearCombinationISH_fSH_fLNS_15FloatRoundStyleE2EEES1J_S1Q_JEEENS4_5SM1004TMEM4LOAD26SM100_TMEM_LOAD_32dp32b16xENS4_13SM90_TMA_LOADENS10_INS11_ILi2ELi4ELi3EEES14_NSR_INS5_IJS15_S1L_EEENS5_IJS1L_SC_EEEEEEENS4_39AutoVectorizingCopyWithAssumedAlignmentILi128EEENS4_14SM90_TMA_STOREES26_S28_S28_EEEvvEEEEvNT_6ParamsE,"aw",@nobits
	.sectionflags	@""
	.align	16
	.zero		1024


//--------------------- .nv.shared.reserved.0     --------------------------
	.section	.nv.shared.reserved.0,"aw",@nobits
	.weak		__nv_reservedSMEM_offset_0_alias
	.size		__nv_reservedSMEM_offset_0_alias, 0, 64
	.other		__nv_reservedSMEM_offset_0_alias,@"STO_CUDA_RESERVED_SHARED STV_DEFAULT"
__nv_reservedSMEM_offset_0_alias:
	.zero		0
.nv.shared.reserved.0:
	.zero		64
	.weak		__nv_reservedSMEM_tcgen05_partition
	.type		__nv_reservedSMEM_tcgen05_partition,@object
	.size		__nv_reservedSMEM_tcgen05_partition,(.L_0 - __nv_reservedSMEM_tcgen05_partition)
__nv_reservedSMEM_tcgen05_partition:
	.zero		32
.L_0:


//--------------------- .nv.global                --------------------------
	.section	.nv.global,"aw",@nobits
.nv.global:
	.type		_ZN40_INTERNAL_a4400270_4_k_cu_2826fe26_353874cute1_E,@object
	.size		_ZN40_INTERNAL_a4400270_4_k_cu_2826fe26_353874cute1_E,(_ZN40_INTERNAL_a4400270_4_k_cu_2826fe26_353874cuda3std3__45__cpo6cbeginE - _ZN40_INTERNAL_a4400270_4_k_cu_2826fe26_353874cute1_E)
_ZN40_INTERNAL_a4400270_4_k_cu_2826fe26_353874cute1_E:
	.zero		1
	.type		_ZN40_INTERNAL_a4400270_4_k_cu_2826fe26_353874cuda3std3__45__cpo6cbeginE,@object
	.size		_ZN40_INTERNAL_a4400270_4_k_cu_2826fe26_353874cuda3std3__45__cpo6cbeginE,(_ZN40_INTERNAL_a4400270_4_k_cu_2826fe26_353874cuda3std3__48in_placeE - _ZN40_INTERNAL_a4400270_4_k_cu_2826fe26_353874cuda3std3__45__cpo6cbeginE)
_ZN40_INTERNAL_a4400270_4_k_cu_2826fe26_353874cuda3std3__45__cpo6cbeginE:
	.zero		1
	.type		_ZN40_INTERNAL_a4400270_4_k_cu_2826fe26_353874cuda3std3__48in_placeE,@object
	.size		_ZN40_INTERNAL_a4400270_4_k_cu_2826fe26_353874cuda3std3__48in_placeE,(_ZN40_INTERNAL_a4400270_4_k_cu_2826fe26_353874cuda3std6ranges3__45__cpo9iter_moveE - _ZN40_INTERNAL_a4400270_4_k_cu_2826fe26_353874cuda3std3__48in_placeE)
_ZN40_INTERNAL_a4400270_4_k_cu_2826fe26_353874cuda3std3__48in_placeE:
	.zero		1
	.type		_ZN40_INTERNAL_a4400270_4_k_cu_2826fe26_353874cuda3std6ranges3__45__cpo9iter_moveE,@object
	.size		_ZN40_INTERNAL_a4400270_4_k_cu_2826fe26_353874cuda3std6ranges3__45__cpo9iter_moveE,(_ZN40_INTERNAL_a4400270_4_k_cu_2826fe26_353874cuda3std3__45__cpo5beginE - _ZN40_INTERNAL_a4400270_4_k_cu_2826fe26_353874cuda3std6ranges3__45__cpo9iter_moveE)
_ZN40_INTERNAL_a4400270_4_k_cu_2826fe26_353874cuda3std6ranges3__45__cpo9iter_moveE:
	.zero		1
	.type		_ZN40_INTERNAL_a4400270_4_k_cu_2826fe26_353874cuda3std3__45__cpo5beginE,@object
	.size		_ZN40_INTERNAL_a4400270_4_k_cu_2826fe26_353874cuda3std3__45__cpo5beginE,(_ZN40_INTERNAL_a4400270_4_k_cu_2826fe26_353874cuda3std3__442_GLOBAL__N__a4400270_4_k_cu_2826fe26_353876ignoreE - _ZN40_INTERNAL_a4400270_4_k_cu_2826fe26_353874cuda3std3__45__cpo5beginE)
_ZN40_INTERNAL_a4400270_4_k_cu_2826fe26_353874cuda3std3__45__cpo5beginE:
	.zero		1
	.type		_ZN40_INTERNAL_a4400270_4_k_cu_2826fe26_353874cuda3std3__442_GLOBAL__N__a4400270_4_k_cu_2826fe26_353876ignoreE,@object
	.size		_ZN40_INTERNAL_a4400270_4_k_cu_2826fe26_353874cuda3std3__442_GLOBAL__N__a4400270_4_k_cu_2826fe26_353876ignoreE,(_ZN40_INTERNAL_a4400270_4_k_cu_2826fe26_353874cute7productE - _ZN40_INTERNAL_a4400270_4_k_cu_2826fe26_353874cuda3std3__442_GLOBAL__N__a4400270_4_k_cu_2826fe26_353876ignoreE)
_ZN40_INTERNAL_a4400270_4_k_cu_2826fe26_353874cuda3std3__442_GLOBAL__N__a4400270_4_k_cu_2826fe26_353876ignoreE:
	.zero		1
	.type		_ZN40_INTERNAL_a4400270_4_k_cu_2826fe26_353874cute7productE,@object
	.size		_ZN40_INTERNAL_a4400270_4_k_cu_2826fe26_353874cute7productE,(_ZN40_INTERNAL_a4400270_4_k_cu_2826fe26_353874cuda3std3__45__cpo3endE - _ZN40_INTERNAL_a4400270_4_k_cu_2826fe26_353874cute7productE)
_ZN40_INTERNAL_a4400270_4_k_cu_2826fe26_353874cute7productE:
	.zero		1
	.type		_ZN40_INTERNAL_a4400270_4_k_cu_2826fe26_353874cuda3std3__45__cpo3endE,@object
	.size		_ZN40_INTERNAL_a4400270_4_k_cu_2826fe26_353874cuda3std3__45__cpo3endE,(_ZN40_INTERNAL_a4400270_4_k_cu_2826fe26_353874cuda3std3__419piecewise_constructE - _ZN40_INTERNAL_a4400270_4_k_cu_2826fe26_353874cuda3std3__45__cpo3endE)
_ZN40_INTERNAL_a4400270_4_k_cu_2826fe26_353874cuda3std3__45__cpo3endE:
	.zero		1
	.type		_ZN40_INTERNAL_a4400270_4_k_cu_2826fe26_353874cuda3std3__419piecewise_constructE,@object
	.size		_ZN40_INTERNAL_a4400270_4_k_cu_2826fe26_353874cuda3std3__419piecewise_constructE,(_ZN40_INTERNAL_a4400270_4_k_cu_2826fe26_353874cuda3std3__45__cpo4cendE - _ZN40_INTERNAL_a4400270_4_k_cu_2826fe26_353874cuda3std3__419piecewise_constructE)
_ZN40_INTERNAL_a4400270_4_k_cu_2826fe26_353874cuda3std3__419piecewise_constructE:
	.zero		1
	.type		_ZN40_INTERNAL_a4400270_4_k_cu_2826fe26_353874cuda3std3__45__cpo4cendE,@object
	.size		_ZN40_INTERNAL_a4400270_4_k_cu_2826fe26_353874cuda3std3__45__cpo4cendE,(_ZN40_INTERNAL_a4400270_4_k_cu_2826fe26_353874cuda3std6ranges3__45__cpo4swapE - _ZN40_INTERNAL_a4400270_4_k_cu_2826fe26_353874cuda3std3__45__cpo4cendE)
_ZN40_INTERNAL_a4400270_4_k_cu_2826fe26_353874cuda3std3__45__cpo4cendE:
	.zero		1
	.type		_ZN40_INTERNAL_a4400270_4_k_cu_2826fe26_353874cuda3std6ranges3__45__cpo4swapE,@object
	.size		_ZN40_INTERNAL_a4400270_4_k_cu_2826fe26_353874cuda3std6ranges3__45__cpo4swapE,(.L_10 - _ZN40_INTERNAL_a4400270_4_k_cu_2826fe26_353874cuda3std6ranges3__45__cpo4swapE)
_ZN40_INTERNAL_a4400270_4_k_cu_2826fe26_353874cuda3std6ranges3__45__cpo4swapE:
	.zero		1
.L_10:


//--------------------- .nv.constant0._ZN7cutlass13device_kernelINS_4gemm6kernel13GemmUniversalIN4cute5tupleIJiiiiEEENS1_10collective13CollectiveMmaINS1_35MainloopSm100TmaUmmaWarpSpecializedILi3ELi2ELi4ENS5_IJNS4_1CILi4EEESB_NSA_ILi1EEEEEEEENS5_IJNSA_ILi128EEESF_SF_EEENS_10tfloat32_tENS5_IJlSC_lEEESH_SI_NS4_8TiledMMAINS4_8MMA_AtomIJNS4_23SM100_MMA_TF32_2x1SM_SSISH_SH_fLi128ELi128ELNS4_4UMMA5MajorE0ELSN_0ELNSM_7ScaleInE0ELSO_0EEEEEENS4_6LayoutINS5_IJSC_SC_SC_EEENS5_IJNSA_ILi0EEEST_ST_EEEEENS5_IJNS4_10UnderscoreESW_SW_EEEEENS4_28SM100_TMA_2SM_LOAD_MULTICASTENS4_14ComposedLayoutINS4_7SwizzleILi3ELi4ELi3EEENS4_18smem_ptr_flag_bitsILi32EEENSR_INS5_IJNSA_ILi8EEENSA_ILi32EEEEEENS5_IJS16_SC_EEEEEEEvNS4_8identityESZ_S1A_vS1B_EENS_8epilogue10collective18CollectiveEpilogueINS1D_23Sm100TmaWarpSpecializedILi4ELi2ELi16ELb1ELb0EEEJNS5_IJNSA_ILi64EEESF_SF_EEENS5_IJNSR_IS1I_SC_EENSR_INS5_IJNSA_ILi16EEENSA_ILi2EEEEEENS5_IJSC_S1I_EEEEEEEESH_SI_SH_SI_NS1D_6fusion15FusionCallbacksIS1H_NS1R_17LinearCombinationISH_fSH_fLNS_15FloatRoundStyleE2EEES1J_S1Q_JEEENS4_5SM1004TMEM4LOAD26SM100_TMEM_LOAD_32dp32b16xENS4_13SM90_TMA_LOADENS10_INS11_ILi2ELi4ELi3EEES14_NSR_INS5_IJS15_S1L_EEENS5_IJS1L_SC_EEEEEEENS4_39AutoVectorizingCopyWithAssumedAlignmentILi128EEENS4_14SM90_TMA_STOREES26_S28_S28_EEEvvEEEEvNT_6ParamsE --------------------------
	.section	.nv.constant0._ZN7cutlass13device_kernelINS_4gemm6kernel13GemmUniversalIN4cute5tupleIJiiiiEEENS1_10collective13CollectiveMmaINS1_35MainloopSm100TmaUmmaWarpSpecializedILi3ELi2ELi4ENS5_IJNS4_1CILi4EEESB_NSA_ILi1EEEEEEEENS5_IJNSA_ILi128EEESF_SF_EEENS_10tfloat32_tENS5_IJlSC_lEEESH_SI_NS4_8TiledMMAINS4_8MMA_AtomIJNS4_23SM100_MMA_TF32_2x1SM_SSISH_SH_fLi128ELi128ELNS4_4UMMA5MajorE0ELSN_0ELNSM_7ScaleInE0ELSO_0EEEEEENS4_6LayoutINS5_IJSC_SC_SC_EEENS5_IJNSA_ILi0EEEST_ST_EEEEENS5_IJNS4_10UnderscoreESW_SW_EEEEENS4_28SM100_TMA_2SM_LOAD_MULTICASTENS4_14ComposedLayoutINS4_7SwizzleILi3ELi4ELi3EEENS4_18smem_ptr_flag_bitsILi32EEENSR_INS5_IJNSA_ILi8EEENSA_ILi32EEEEEENS5_IJS16_SC_EEEEEEEvNS4_8identityESZ_S1A_vS1B_EENS_8epilogue10collective18CollectiveEpilogueINS1D_23Sm100TmaWarpSpecializedILi4ELi2ELi16ELb1ELb0EEEJNS5_IJNSA_ILi64EEESF_SF_EEENS5_IJNSR_IS1I_SC_EENSR_INS5_IJNSA_ILi16EEENSA_ILi2EEEEEENS5_IJSC_S1I_EEEEEEEESH_SI_SH_SI_NS1D_6fusion15FusionCallbacksIS1H_NS1R_17LinearCombinationISH_fSH_fLNS_15FloatRoundStyleE2EEES1J_S1Q_JEEENS4_5SM1004TMEM4LOAD26SM100_TMEM_LOAD_32dp32b16xENS4_13SM90_TMA_LOADENS10_INS11_ILi2ELi4ELi3EEES14_NSR_INS5_IJS15_S1L_EEENS5_IJS1L_SC_EEEEEEENS4_39AutoVectorizingCopyWithAssumedAlignmentILi128EEENS4_14SM90_TMA_STOREES26_S28_S28_EEEvvEEEEvNT_6ParamsE,"a",@progbits
	.sectionflags	@""
	.align	4
.nv.constant0._ZN7cutlass13device_kernelINS_4gemm6kernel13GemmUniversalIN4cute5tupleIJiiiiEEENS1_10collective13CollectiveMmaINS1_35MainloopSm100TmaUmmaWarpSpecializedILi3ELi2ELi4ENS5_IJNS4_1CILi4EEESB_NSA_ILi1EEEEEEEENS5_IJNSA_ILi128EEESF_SF_EEENS_10tfloat32_tENS5_IJlSC_lEEESH_SI_NS4_8TiledMMAINS4_8MMA_AtomIJNS4_23SM100_MMA_TF32_2x1SM_SSISH_SH_fLi128ELi128ELNS4_4UMMA5MajorE0ELSN_0ELNSM_7ScaleInE0ELSO_0EEEEEENS4_6LayoutINS5_IJSC_SC_SC_EEENS5_IJNSA_ILi0EEEST_ST_EEEEENS5_IJNS4_10UnderscoreESW_SW_EEEEENS4_28SM100_TMA_2SM_LOAD_MULTICASTENS4_14ComposedLayoutINS4_7SwizzleILi3ELi4ELi3EEENS4_18smem_ptr_flag_bitsILi32EEENSR_INS5_IJNSA_ILi8EEENSA_ILi32EEEEEENS5_IJS16_SC_EEEEEEEvNS4_8identityESZ_S1A_vS1B_EENS_8epilogue10collective18CollectiveEpilogueINS1D_23Sm100TmaWarpSpecializedILi4ELi2ELi16ELb1ELb0EEEJNS5_IJNSA_ILi64EEESF_SF_EEENS5_IJNSR_IS1I_SC_EENSR_INS5_IJNSA_ILi16EEENSA_ILi2EEEEEENS5_IJSC_S1I_EEEEEEEESH_SI_SH_SI_NS1D_6fusion15FusionCallbacksIS1H_NS1R_17LinearCombinationISH_fSH_fLNS_15FloatRoundStyleE2EEES1J_S1Q_JEEENS4_5SM1004TMEM4LOAD26SM100_TMEM_LOAD_32dp32b16xENS4_13SM90_TMA_LOADENS10_INS11_ILi2ELi4ELi3EEES14_NSR_INS5_IJS15_S1L_EEENS5_IJS1L_SC_EEEEEEENS4_39AutoVectorizingCopyWithAssumedAlignmentILi128EEENS4_14SM90_TMA_STOREES26_S28_S28_EEEvvEEEEvNT_6ParamsE:
	.zero		2944


//--------------------- SYMBOLS --------------------------

	.type		.nv.reservedSmem.offset0,@object
	.size		.nv.reservedSmem.offset0,0x4
	.type		.nv.reservedSmem.cap,@object
	.size		.nv.reservedSmem.cap,0x4
	.type		__assertfail,@function
